//
// Generated by NVIDIA NVVM Compiler
//
// Compiler Build ID: CL-36424714
// Cuda compilation tools, release 13.0, V13.0.88
// Based on NVVM 20.0.0
//

.version 9.0
.target sm_100
.address_size 64


.func _Z9QuickSortPhii(
	.param .b64 _Z9QuickSortPhii_param_0,
	.param .b32 _Z9QuickSortPhii_param_1,
	.param .b32 _Z9QuickSortPhii_param_2
)
{
	.reg .pred 	%p<10>;
	.reg .b16 	%rs<6>;
	.reg .b32 	%r<20>;
	.reg .b64 	%rd<13>;

	ld.param.u64 	%rd4, [_Z9QuickSortPhii_param_0];
	ld.param.u32 	%r14, [_Z9QuickSortPhii_param_1];
	ld.param.u32 	%r12, [_Z9QuickSortPhii_param_2];
	cvta.to.local.u64 	%rd1, %rd4;
	setp.le.s32 	%p1, %r12, %r14;
	@%p1 bra 	$L__BB0_8;
$L__BB0_1:
	cvt.s64.s32 	%rd5, %r14;
	add.s64 	%rd6, %rd1, %rd5;
	ld.local.u8 	%rs1, [%rd6];
	mov.u32 	%r18, %r12;
	mov.u32 	%r16, %r14;
$L__BB0_2:
	add.s32 	%r17, %r18, 1;
$L__BB0_3:
	mov.u32 	%r6, %r18;
	cvt.s64.s32 	%rd7, %r6;
	add.s64 	%rd8, %rd1, %rd7;
	ld.local.u8 	%rs2, [%rd8];
	setp.lt.u16 	%p2, %rs1, %rs2;
	setp.gt.s32 	%p3, %r6, %r16;
	and.pred  	%p4, %p3, %p2;
	add.s32 	%r18, %r6, -1;
	add.s32 	%r17, %r17, -1;
	@%p4 bra 	$L__BB0_3;
	cvt.s64.s32 	%rd9, %r16;
	add.s64 	%rd10, %rd1, %rd9;
	st.local.u8 	[%rd10], %rs2;
	cvt.s64.s32 	%rd11, %r17;
	add.s64 	%rd2, %rd1, %rd11;
	st.local.u8 	[%rd2], %rs1;
	mov.u32 	%r19, %r16;
$L__BB0_5:
	mov.u32 	%r16, %r19;
	cvt.s64.s32 	%rd12, %r16;
	add.s64 	%rd3, %rd1, %rd12;
	ld.local.u8 	%rs3, [%rd3];
	setp.ge.u16 	%p5, %rs1, %rs3;
	setp.lt.s32 	%p6, %r16, %r6;
	and.pred  	%p7, %p6, %p5;
	add.s32 	%r19, %r16, 1;
	@%p7 bra 	$L__BB0_5;
	setp.lt.s32 	%p8, %r16, %r6;
	st.local.u8 	[%rd2], %rs3;
	st.local.u8 	[%rd3], %rs1;
	mov.u32 	%r18, %r6;
	@%p8 bra 	$L__BB0_2;
	add.s32 	%r13, %r16, -1;
	{ // callseq 0, 0
	.param .b64 param0;
	st.param.b64 	[param0], %rd4;
	.param .b32 param1;
	st.param.b32 	[param1], %r14;
	.param .b32 param2;
	st.param.b32 	[param2], %r13;
	call.uni 
	_Z9QuickSortPhii, 
	(
	param0, 
	param1, 
	param2
	);
	} // callseq 0
	setp.gt.s32 	%p9, %r12, %r19;
	mov.u32 	%r14, %r19;
	@%p9 bra 	$L__BB0_1;
$L__BB0_8:
	ret;

}
	// .globl	_Z13medianFilter3PhS_
.visible .entry _Z13medianFilter3PhS_(
	.param .u64 .ptr .align 1 _Z13medianFilter3PhS__param_0,
	.param .u64 .ptr .align 1 _Z13medianFilter3PhS__param_1
)
{
	.local .align 1 .b8 	__local_depot1[9];
	.reg .b64 	%SP;
	.reg .b64 	%SPL;
	.reg .pred 	%p<8>;
	.reg .b16 	%rs<14>;
	.reg .b32 	%r<25>;
	.reg .b64 	%rd<17>;

	mov.u64 	%SPL, __local_depot1;
	cvta.local.u64 	%SP, %SPL;
	ld.param.u64 	%rd4, [_Z13medianFilter3PhS__param_0];
	ld.param.u64 	%rd3, [_Z13medianFilter3PhS__param_1];
	cvta.to.global.u64 	%rd1, %rd4;
	add.u64 	%rd5, %SP, 0;
	add.u64 	%rd2, %SPL, 0;
	mov.u32 	%r5, %ctaid.x;
	mov.u32 	%r6, %ntid.x;
	mov.u32 	%r7, %tid.x;
	mad.lo.s32 	%r8, %r5, %r6, %r7;
	mov.u32 	%r9, %ctaid.y;
	mov.u32 	%r10, %ntid.y;
	mov.u32 	%r11, %tid.y;
	mad.lo.s32 	%r12, %r9, %r10, %r11;
	mov.u32 	%r14, %nctaid.x;
	mul.lo.s32 	%r15, %r14, %r6;
	add.s32 	%r3, %r12, -1;
	setp.eq.s32 	%p1, %r12, 0;
	mul.lo.s32 	%r4, %r12, %r15;
	mov.u32 	%r16, %nctaid.y;
	mul.lo.s32 	%r17, %r16, %r10;
	add.s32 	%r19, %r17, -1;
	setp.ge.u32 	%p2, %r12, %r19;
	or.pred  	%p3, %p1, %p2;
	setp.lt.s32 	%p4, %r8, 1;
	or.pred  	%p5, %p4, %p3;
	add.s32 	%r20, %r15, -1;
	setp.ge.s32 	%p6, %r8, %r20;
	or.pred  	%p7, %p5, %p6;
	@%p7 bra 	$L__BB1_2;
	mad.lo.s32 	%r22, %r3, %r15, %r8;
	add.s32 	%r23, %r22, -1;
	cvt.s64.s32 	%rd8, %r23;
	add.s64 	%rd9, %rd1, %rd8;
	ld.global.u8 	%rs4, [%rd9];
	st.local.u8 	[%rd2], %rs4;
	ld.global.u8 	%rs5, [%rd9+1];
	st.local.u8 	[%rd2+1], %rs5;
	ld.global.u8 	%rs6, [%rd9+2];
	st.local.u8 	[%rd2+2], %rs6;
	cvt.s64.s32 	%rd10, %r15;
	add.s64 	%rd11, %rd9, %rd10;
	ld.global.u8 	%rs7, [%rd11];
	st.local.u8 	[%rd2+3], %rs7;
	ld.global.u8 	%rs8, [%rd11+1];
	st.local.u8 	[%rd2+4], %rs8;
	ld.global.u8 	%rs9, [%rd11+2];
	st.local.u8 	[%rd2+5], %rs9;
	add.s64 	%rd12, %rd11, %rd10;
	ld.global.u8 	%rs10, [%rd12];
	st.local.u8 	[%rd2+6], %rs10;
	ld.global.u8 	%rs11, [%rd12+1];
	st.local.u8 	[%rd2+7], %rs11;
	ld.global.u8 	%rs12, [%rd12+2];
	st.local.u8 	[%rd2+8], %rs12;
	bra.uni 	$L__BB1_3;
$L__BB1_2:
	mov.b16 	%rs1, 0;
	st.local.u8 	[%rd2], %rs1;
	st.local.u8 	[%rd2+1], %rs1;
	st.local.u8 	[%rd2+2], %rs1;
	st.local.u8 	[%rd2+3], %rs1;
	add.s32 	%r21, %r4, %r8;
	cvt.s64.s32 	%rd6, %r21;
	add.s64 	%rd7, %rd1, %rd6;
	ld.global.u8 	%rs2, [%rd7];
	st.local.u8 	[%rd2+4], %rs2;
	mov.b16 	%rs3, 255;
	st.local.u8 	[%rd2+5], %rs3;
	st.local.u8 	[%rd2+6], %rs3;
	st.local.u8 	[%rd2+7], %rs3;
	st.local.u8 	[%rd2+8], %rs3;
$L__BB1_3:
	cvta.to.global.u64 	%rd13, %rd3;
	{ // callseq 1, 0
	.param .b64 param0;
	st.param.b64 	[param0], %rd5;
	.param .b32 param1;
	st.param.b32 	[param1], 0;
	.param .b32 param2;
	st.param.b32 	[param2], 8;
	call.uni 
	_Z9QuickSortPhii, 
	(
	param0, 
	param1, 
	param2
	);
	} // callseq 1
	ld.local.u8 	%rs13, [%rd2+4];
	add.s32 	%r24, %r4, %r8;
	cvt.s64.s32 	%rd15, %r24;
	add.s64 	%rd16, %rd13, %rd15;
	st.global.u8 	[%rd16], %rs13;
	ret;

}
	// .globl	_Z13medianFilter7PhS_
.visible .entry _Z13medianFilter7PhS_(
	.param .u64 .ptr .align 1 _Z13medianFilter7PhS__param_0,
	.param .u64 .ptr .align 1 _Z13medianFilter7PhS__param_1
)
{
	.local .align 1 .b8 	__local_depot2[49];
	.reg .b64 	%SP;
	.reg .b64 	%SPL;
	.reg .pred 	%p<8>;
	.reg .b16 	%rs<54>;
	.reg .b32 	%r<28>;
	.reg .b64 	%rd<21>;

	mov.u64 	%SPL, __local_depot2;
	cvta.local.u64 	%SP, %SPL;
	ld.param.u64 	%rd4, [_Z13medianFilter7PhS__param_0];
	ld.param.u64 	%rd3, [_Z13medianFilter7PhS__param_1];
	cvta.to.global.u64 	%rd1, %rd4;
	add.u64 	%rd5, %SP, 0;
	add.u64 	%rd2, %SPL, 0;
	mov.u32 	%r5, %ctaid.x;
	mov.u32 	%r6, %ntid.x;
	mov.u32 	%r7, %tid.x;
	mad.lo.s32 	%r8, %r5, %r6, %r7;
	mov.u32 	%r9, %ctaid.y;
	mov.u32 	%r10, %ntid.y;
	mov.u32 	%r11, %tid.y;
	mad.lo.s32 	%r12, %r9, %r10, %r11;
	mov.u32 	%r14, %nctaid.x;
	mul.lo.s32 	%r15, %r14, %r6;
	add.s32 	%r16, %r12, -3;
	mul.lo.s32 	%r3, %r16, %r15;
	shl.b32 	%r17, %r15, 1;
	add.s32 	%r18, %r3, %r17;
	add.s32 	%r4, %r18, %r15;
	setp.lt.u32 	%p1, %r12, 3;
	mov.u32 	%r19, %nctaid.y;
	mul.lo.s32 	%r20, %r19, %r10;
	add.s32 	%r22, %r20, -3;
	setp.ge.u32 	%p2, %r12, %r22;
	or.pred  	%p3, %p1, %p2;
	setp.lt.s32 	%p4, %r8, 3;
	or.pred  	%p5, %p4, %p3;
	add.s32 	%r23, %r15, -3;
	setp.ge.s32 	%p6, %r8, %r23;
	or.pred  	%p7, %p5, %p6;
	@%p7 bra 	$L__BB2_2;
	add.s32 	%r25, %r8, %r3;
	add.s32 	%r26, %r25, -3;
	cvt.s64.s32 	%rd8, %r26;
	add.s64 	%rd9, %rd1, %rd8;
	ld.global.u8 	%rs4, [%rd9];
	st.local.u8 	[%rd2], %rs4;
	ld.global.u8 	%rs5, [%rd9+1];
	st.local.u8 	[%rd2+1], %rs5;
	ld.global.u8 	%rs6, [%rd9+2];
	st.local.u8 	[%rd2+2], %rs6;
	ld.global.u8 	%rs7, [%rd9+3];
	st.local.u8 	[%rd2+3], %rs7;
	ld.global.u8 	%rs8, [%rd9+4];
	st.local.u8 	[%rd2+4], %rs8;
	ld.global.u8 	%rs9, [%rd9+5];
	st.local.u8 	[%rd2+5], %rs9;
	ld.global.u8 	%rs10, [%rd9+6];
	st.local.u8 	[%rd2+6], %rs10;
	cvt.s64.s32 	%rd10, %r15;
	add.s64 	%rd11, %rd9, %rd10;
	ld.global.u8 	%rs11, [%rd11];
	st.local.u8 	[%rd2+7], %rs11;
	ld.global.u8 	%rs12, [%rd11+1];
	st.local.u8 	[%rd2+8], %rs12;
	ld.global.u8 	%rs13, [%rd11+2];
	st.local.u8 	[%rd2+9], %rs13;
	ld.global.u8 	%rs14, [%rd11+3];
	st.local.u8 	[%rd2+10], %rs14;
	ld.global.u8 	%rs15, [%rd11+4];
	st.local.u8 	[%rd2+11], %rs15;
	ld.global.u8 	%rs16, [%rd11+5];
	st.local.u8 	[%rd2+12], %rs16;
	ld.global.u8 	%rs17, [%rd11+6];
	st.local.u8 	[%rd2+13], %rs17;
	add.s64 	%rd12, %rd11, %rd10;
	ld.global.u8 	%rs18, [%rd12];
	st.local.u8 	[%rd2+14], %rs18;
	ld.global.u8 	%rs19, [%rd12+1];
	st.local.u8 	[%rd2+15], %rs19;
	ld.global.u8 	%rs20, [%rd12+2];
	st.local.u8 	[%rd2+16], %rs20;
	ld.global.u8 	%rs21, [%rd12+3];
	st.local.u8 	[%rd2+17], %rs21;
	ld.global.u8 	%rs22, [%rd12+4];
	st.local.u8 	[%rd2+18], %rs22;
	ld.global.u8 	%rs23, [%rd12+5];
	st.local.u8 	[%rd2+19], %rs23;
	ld.global.u8 	%rs24, [%rd12+6];
	st.local.u8 	[%rd2+20], %rs24;
	add.s64 	%rd13, %rd12, %rd10;
	ld.global.u8 	%rs25, [%rd13];
	st.local.u8 	[%rd2+21], %rs25;
	ld.global.u8 	%rs26, [%rd13+1];
	st.local.u8 	[%rd2+22], %rs26;
	ld.global.u8 	%rs27, [%rd13+2];
	st.local.u8 	[%rd2+23], %rs27;
	ld.global.u8 	%rs28, [%rd13+3];
	st.local.u8 	[%rd2+24], %rs28;
	ld.global.u8 	%rs29, [%rd13+4];
	st.local.u8 	[%rd2+25], %rs29;
	ld.global.u8 	%rs30, [%rd13+5];
	st.local.u8 	[%rd2+26], %rs30;
	ld.global.u8 	%rs31, [%rd13+6];
	st.local.u8 	[%rd2+27], %rs31;
	add.s64 	%rd14, %rd13, %rd10;
	ld.global.u8 	%rs32, [%rd14];
	st.local.u8 	[%rd2+28], %rs32;
	ld.global.u8 	%rs33, [%rd14+1];
	st.local.u8 	[%rd2+29], %rs33;
	ld.global.u8 	%rs34, [%rd14+2];
	st.local.u8 	[%rd2+30], %rs34;
	ld.global.u8 	%rs35, [%rd14+3];
	st.local.u8 	[%rd2+31], %rs35;
	ld.global.u8 	%rs36, [%rd14+4];
	st.local.u8 	[%rd2+32], %rs36;
	ld.global.u8 	%rs37, [%rd14+5];
	st.local.u8 	[%rd2+33], %rs37;
	ld.global.u8 	%rs38, [%rd14+6];
	st.local.u8 	[%rd2+34], %rs38;
	add.s64 	%rd15, %rd14, %rd10;
	ld.global.u8 	%rs39, [%rd15];
	st.local.u8 	[%rd2+35], %rs39;
	ld.global.u8 	%rs40, [%rd15+1];
	st.local.u8 	[%rd2+36], %rs40;
	ld.global.u8 	%rs41, [%rd15+2];
	st.local.u8 	[%rd2+37], %rs41;
	ld.global.u8 	%rs42, [%rd15+3];
	st.local.u8 	[%rd2+38], %rs42;
	ld.global.u8 	%rs43, [%rd15+4];
	st.local.u8 	[%rd2+39], %rs43;
	ld.global.u8 	%rs44, [%rd15+5];
	st.local.u8 	[%rd2+40], %rs44;
	ld.global.u8 	%rs45, [%rd15+6];
	st.local.u8 	[%rd2+41], %rs45;
	add.s64 	%rd16, %rd15, %rd10;
	ld.global.u8 	%rs46, [%rd16];
	st.local.u8 	[%rd2+42], %rs46;
	ld.global.u8 	%rs47, [%rd16+1];
	st.local.u8 	[%rd2+43], %rs47;
	ld.global.u8 	%rs48, [%rd16+2];
	st.local.u8 	[%rd2+44], %rs48;
	ld.global.u8 	%rs49, [%rd16+3];
	st.local.u8 	[%rd2+45], %rs49;
	ld.global.u8 	%rs50, [%rd16+4];
	st.local.u8 	[%rd2+46], %rs50;
	ld.global.u8 	%rs51, [%rd16+5];
	st.local.u8 	[%rd2+47], %rs51;
	ld.global.u8 	%rs52, [%rd16+6];
	st.local.u8 	[%rd2+48], %rs52;
	bra.uni 	$L__BB2_3;
$L__BB2_2:
	mov.b16 	%rs1, 0;
	st.local.u8 	[%rd2], %rs1;
	st.local.u8 	[%rd2+1], %rs1;
	st.local.u8 	[%rd2+2], %rs1;
	st.local.u8 	[%rd2+3], %rs1;
	st.local.u8 	[%rd2+4], %rs1;
	st.local.u8 	[%rd2+5], %rs1;
	st.local.u8 	[%rd2+6], %rs1;
	st.local.u8 	[%rd2+7], %rs1;
	st.local.u8 	[%rd2+8], %rs1;
	st.local.u8 	[%rd2+9], %rs1;
	st.local.u8 	[%rd2+10], %rs1;
	st.local.u8 	[%rd2+11], %rs1;
	st.local.u8 	[%rd2+12], %rs1;
	st.local.u8 	[%rd2+13], %rs1;
	st.local.u8 	[%rd2+14], %rs1;
	st.local.u8 	[%rd2+15], %rs1;
	st.local.u8 	[%rd2+16], %rs1;
	st.local.u8 	[%rd2+17], %rs1;
	st.local.u8 	[%rd2+18], %rs1;
	st.local.u8 	[%rd2+19], %rs1;
	st.local.u8 	[%rd2+20], %rs1;
	st.local.u8 	[%rd2+21], %rs1;
	st.local.u8 	[%rd2+22], %rs1;
	st.local.u8 	[%rd2+23], %rs1;
	add.s32 	%r24, %r4, %r8;
	cvt.s64.s32 	%rd6, %r24;
	add.s64 	%rd7, %rd1, %rd6;
	ld.global.u8 	%rs2, [%rd7];
	st.local.u8 	[%rd2+24], %rs2;
	mov.b16 	%rs3, 255;
	st.local.u8 	[%rd2+25], %rs3;
	st.local.u8 	[%rd2+26], %rs3;
	st.local.u8 	[%rd2+27], %rs3;
	st.local.u8 	[%rd2+28], %rs3;
	st.local.u8 	[%rd2+29], %rs3;
	st.local.u8 	[%rd2+30], %rs3;
	st.local.u8 	[%rd2+31], %rs3;
	st.local.u8 	[%rd2+32], %rs3;
	st.local.u8 	[%rd2+33], %rs3;
	st.local.u8 	[%rd2+34], %rs3;
	st.local.u8 	[%rd2+35], %rs3;
	st.local.u8 	[%rd2+37], %rs3;
	st.local.u8 	[%rd2+38], %rs3;
	st.local.u8 	[%rd2+39], %rs3;
	st.local.u8 	[%rd2+40], %rs3;
	st.local.u8 	[%rd2+41], %rs3;
	st.local.u8 	[%rd2+42], %rs3;
	st.local.u8 	[%rd2+43], %rs3;
	st.local.u8 	[%rd2+44], %rs3;
	st.local.u8 	[%rd2+45], %rs3;
	st.local.u8 	[%rd2+46], %rs3;
	st.local.u8 	[%rd2+47], %rs3;
	st.local.u8 	[%rd2+48], %rs3;
$L__BB2_3:
	cvta.to.global.u64 	%rd17, %rd3;
	{ // callseq 2, 0
	.param .b64 param0;
	st.param.b64 	[param0], %rd5;
	.param .b32 param1;
	st.param.b32 	[param1], 0;
	.param .b32 param2;
	st.param.b32 	[param2], 48;
	call.uni 
	_Z9QuickSortPhii, 
	(
	param0, 
	param1, 
	param2
	);
	} // callseq 2
	ld.local.u8 	%rs53, [%rd2+24];
	add.s32 	%r27, %r4, %r8;
	cvt.s64.s32 	%rd19, %r27;
	add.s64 	%rd20, %rd17, %rd19;
	st.global.u8 	[%rd20], %rs53;
	ret;

}
	// .globl	_Z14medianFilter11PhS_
.visible .entry _Z14medianFilter11PhS_(
	.param .u64 .ptr .align 1 _Z14medianFilter11PhS__param_0,
	.param .u64 .ptr .align 1 _Z14medianFilter11PhS__param_1
)
{
	.local .align 1 .b8 	__local_depot3[121];
	.reg .b64 	%SP;
	.reg .b64 	%SPL;
	.reg .pred 	%p<8>;
	.reg .b16 	%rs<126>;
	.reg .b32 	%r<28>;
	.reg .b64 	%rd<25>;

	mov.u64 	%SPL, __local_depot3;
	cvta.local.u64 	%SP, %SPL;
	ld.param.u64 	%rd4, [_Z14medianFilter11PhS__param_0];
	ld.param.u64 	%rd3, [_Z14medianFilter11PhS__param_1];
	cvta.to.global.u64 	%rd1, %rd4;
	add.u64 	%rd5, %SP, 0;
	add.u64 	%rd2, %SPL, 0;
	mov.u32 	%r5, %ctaid.x;
	mov.u32 	%r6, %ntid.x;
	mov.u32 	%r7, %tid.x;
	mad.lo.s32 	%r8, %r5, %r6, %r7;
	mov.u32 	%r9, %ctaid.y;
	mov.u32 	%r10, %ntid.y;
	mov.u32 	%r11, %tid.y;
	mad.lo.s32 	%r12, %r9, %r10, %r11;
	mov.u32 	%r14, %nctaid.x;
	mul.lo.s32 	%r15, %r14, %r6;
	add.s32 	%r16, %r12, -5;
	mul.lo.s32 	%r3, %r16, %r15;
	shl.b32 	%r17, %r15, 2;
	add.s32 	%r18, %r17, %r3;
	add.s32 	%r4, %r18, %r15;
	setp.lt.u32 	%p1, %r12, 5;
	mov.u32 	%r19, %nctaid.y;
	mul.lo.s32 	%r20, %r19, %r10;
	add.s32 	%r22, %r20, -5;
	setp.ge.u32 	%p2, %r12, %r22;
	or.pred  	%p3, %p1, %p2;
	setp.lt.s32 	%p4, %r8, 5;
	or.pred  	%p5, %p4, %p3;
	add.s32 	%r23, %r15, -5;
	setp.ge.s32 	%p6, %r8, %r23;
	or.pred  	%p7, %p5, %p6;
	@%p7 bra 	$L__BB3_2;
	add.s32 	%r25, %r8, %r3;
	add.s32 	%r26, %r25, -5;
	cvt.s64.s32 	%rd8, %r26;
	add.s64 	%rd9, %rd1, %rd8;
	ld.global.u8 	%rs4, [%rd9];
	st.local.u8 	[%rd2], %rs4;
	ld.global.u8 	%rs5, [%rd9+1];
	st.local.u8 	[%rd2+1], %rs5;
	ld.global.u8 	%rs6, [%rd9+2];
	st.local.u8 	[%rd2+2], %rs6;
	ld.global.u8 	%rs7, [%rd9+3];
	st.local.u8 	[%rd2+3], %rs7;
	ld.global.u8 	%rs8, [%rd9+4];
	st.local.u8 	[%rd2+4], %rs8;
	ld.global.u8 	%rs9, [%rd9+5];
	st.local.u8 	[%rd2+5], %rs9;
	ld.global.u8 	%rs10, [%rd9+6];
	st.local.u8 	[%rd2+6], %rs10;
	ld.global.u8 	%rs11, [%rd9+7];
	st.local.u8 	[%rd2+7], %rs11;
	ld.global.u8 	%rs12, [%rd9+8];
	st.local.u8 	[%rd2+8], %rs12;
	ld.global.u8 	%rs13, [%rd9+9];
	st.local.u8 	[%rd2+9], %rs13;
	ld.global.u8 	%rs14, [%rd9+10];
	st.local.u8 	[%rd2+10], %rs14;
	cvt.s64.s32 	%rd10, %r15;
	add.s64 	%rd11, %rd9, %rd10;
	ld.global.u8 	%rs15, [%rd11];
	st.local.u8 	[%rd2+11], %rs15;
	ld.global.u8 	%rs16, [%rd11+1];
	st.local.u8 	[%rd2+12], %rs16;
	ld.global.u8 	%rs17, [%rd11+2];
	st.local.u8 	[%rd2+13], %rs17;
	ld.global.u8 	%rs18, [%rd11+3];
	st.local.u8 	[%rd2+14], %rs18;
	ld.global.u8 	%rs19, [%rd11+4];
	st.local.u8 	[%rd2+15], %rs19;
	ld.global.u8 	%rs20, [%rd11+5];
	st.local.u8 	[%rd2+16], %rs20;
	ld.global.u8 	%rs21, [%rd11+6];
	st.local.u8 	[%rd2+17], %rs21;
	ld.global.u8 	%rs22, [%rd11+7];
	st.local.u8 	[%rd2+18], %rs22;
	ld.global.u8 	%rs23, [%rd11+8];
	st.local.u8 	[%rd2+19], %rs23;
	ld.global.u8 	%rs24, [%rd11+9];
	st.local.u8 	[%rd2+20], %rs24;
	ld.global.u8 	%rs25, [%rd11+10];
	st.local.u8 	[%rd2+21], %rs25;
	add.s64 	%rd12, %rd11, %rd10;
	ld.global.u8 	%rs26, [%rd12];
	st.local.u8 	[%rd2+22], %rs26;
	ld.global.u8 	%rs27, [%rd12+1];
	st.local.u8 	[%rd2+23], %rs27;
	ld.global.u8 	%rs28, [%rd12+2];
	st.local.u8 	[%rd2+24], %rs28;
	ld.global.u8 	%rs29, [%rd12+3];
	st.local.u8 	[%rd2+25], %rs29;
	ld.global.u8 	%rs30, [%rd12+4];
	st.local.u8 	[%rd2+26], %rs30;
	ld.global.u8 	%rs31, [%rd12+5];
	st.local.u8 	[%rd2+27], %rs31;
	ld.global.u8 	%rs32, [%rd12+6];
	st.local.u8 	[%rd2+28], %rs32;
	ld.global.u8 	%rs33, [%rd12+7];
	st.local.u8 	[%rd2+29], %rs33;
	ld.global.u8 	%rs34, [%rd12+8];
	st.local.u8 	[%rd2+30], %rs34;
	ld.global.u8 	%rs35, [%rd12+9];
	st.local.u8 	[%rd2+31], %rs35;
	ld.global.u8 	%rs36, [%rd12+10];
	st.local.u8 	[%rd2+32], %rs36;
	add.s64 	%rd13, %rd12, %rd10;
	ld.global.u8 	%rs37, [%rd13];
	st.local.u8 	[%rd2+33], %rs37;
	ld.global.u8 	%rs38, [%rd13+1];
	st.local.u8 	[%rd2+34], %rs38;
	ld.global.u8 	%rs39, [%rd13+2];
	st.local.u8 	[%rd2+35], %rs39;
	ld.global.u8 	%rs40, [%rd13+3];
	st.local.u8 	[%rd2+36], %rs40;
	ld.global.u8 	%rs41, [%rd13+4];
	st.local.u8 	[%rd2+37], %rs41;
	ld.global.u8 	%rs42, [%rd13+5];
	st.local.u8 	[%rd2+38], %rs42;
	ld.global.u8 	%rs43, [%rd13+6];
	st.local.u8 	[%rd2+39], %rs43;
	ld.global.u8 	%rs44, [%rd13+7];
	st.local.u8 	[%rd2+40], %rs44;
	ld.global.u8 	%rs45, [%rd13+8];
	st.local.u8 	[%rd2+41], %rs45;
	ld.global.u8 	%rs46, [%rd13+9];
	st.local.u8 	[%rd2+42], %rs46;
	ld.global.u8 	%rs47, [%rd13+10];
	st.local.u8 	[%rd2+43], %rs47;
	add.s64 	%rd14, %rd13, %rd10;
	ld.global.u8 	%rs48, [%rd14];
	st.local.u8 	[%rd2+44], %rs48;
	ld.global.u8 	%rs49, [%rd14+1];
	st.local.u8 	[%rd2+45], %rs49;
	ld.global.u8 	%rs50, [%rd14+2];
	st.local.u8 	[%rd2+46], %rs50;
	ld.global.u8 	%rs51, [%rd14+3];
	st.local.u8 	[%rd2+47], %rs51;
	ld.global.u8 	%rs52, [%rd14+4];
	st.local.u8 	[%rd2+48], %rs52;
	ld.global.u8 	%rs53, [%rd14+5];
	st.local.u8 	[%rd2+49], %rs53;
	ld.global.u8 	%rs54, [%rd14+6];
	st.local.u8 	[%rd2+50], %rs54;
	ld.global.u8 	%rs55, [%rd14+7];
	st.local.u8 	[%rd2+51], %rs55;
	ld.global.u8 	%rs56, [%rd14+8];
	st.local.u8 	[%rd2+52], %rs56;
	ld.global.u8 	%rs57, [%rd14+9];
	st.local.u8 	[%rd2+53], %rs57;
	ld.global.u8 	%rs58, [%rd14+10];
	st.local.u8 	[%rd2+54], %rs58;
	add.s64 	%rd15, %rd14, %rd10;
	ld.global.u8 	%rs59, [%rd15];
	st.local.u8 	[%rd2+55], %rs59;
	ld.global.u8 	%rs60, [%rd15+1];
	st.local.u8 	[%rd2+56], %rs60;
	ld.global.u8 	%rs61, [%rd15+2];
	st.local.u8 	[%rd2+57], %rs61;
	ld.global.u8 	%rs62, [%rd15+3];
	st.local.u8 	[%rd2+58], %rs62;
	ld.global.u8 	%rs63, [%rd15+4];
	st.local.u8 	[%rd2+59], %rs63;
	ld.global.u8 	%rs64, [%rd15+5];
	st.local.u8 	[%rd2+60], %rs64;
	ld.global.u8 	%rs65, [%rd15+6];
	st.local.u8 	[%rd2+61], %rs65;
	ld.global.u8 	%rs66, [%rd15+7];
	st.local.u8 	[%rd2+62], %rs66;
	ld.global.u8 	%rs67, [%rd15+8];
	st.local.u8 	[%rd2+63], %rs67;
	ld.global.u8 	%rs68, [%rd15+9];
	st.local.u8 	[%rd2+64], %rs68;
	ld.global.u8 	%rs69, [%rd15+10];
	st.local.u8 	[%rd2+65], %rs69;
	add.s64 	%rd16, %rd15, %rd10;
	ld.global.u8 	%rs70, [%rd16];
	st.local.u8 	[%rd2+66], %rs70;
	ld.global.u8 	%rs71, [%rd16+1];
	st.local.u8 	[%rd2+67], %rs71;
	ld.global.u8 	%rs72, [%rd16+2];
	st.local.u8 	[%rd2+68], %rs72;
	ld.global.u8 	%rs73, [%rd16+3];
	st.local.u8 	[%rd2+69], %rs73;
	ld.global.u8 	%rs74, [%rd16+4];
	st.local.u8 	[%rd2+70], %rs74;
	ld.global.u8 	%rs75, [%rd16+5];
	st.local.u8 	[%rd2+71], %rs75;
	ld.global.u8 	%rs76, [%rd16+6];
	st.local.u8 	[%rd2+72], %rs76;
	ld.global.u8 	%rs77, [%rd16+7];
	st.local.u8 	[%rd2+73], %rs77;
	ld.global.u8 	%rs78, [%rd16+8];
	st.local.u8 	[%rd2+74], %rs78;
	ld.global.u8 	%rs79, [%rd16+9];
	st.local.u8 	[%rd2+75], %rs79;
	ld.global.u8 	%rs80, [%rd16+10];
	st.local.u8 	[%rd2+76], %rs80;
	add.s64 	%rd17, %rd16, %rd10;
	ld.global.u8 	%rs81, [%rd17];
	st.local.u8 	[%rd2+77], %rs81;
	ld.global.u8 	%rs82, [%rd17+1];
	st.local.u8 	[%rd2+78], %rs82;
	ld.global.u8 	%rs83, [%rd17+2];
	st.local.u8 	[%rd2+79], %rs83;
	ld.global.u8 	%rs84, [%rd17+3];
	st.local.u8 	[%rd2+80], %rs84;
	ld.global.u8 	%rs85, [%rd17+4];
	st.local.u8 	[%rd2+81], %rs85;
	ld.global.u8 	%rs86, [%rd17+5];
	st.local.u8 	[%rd2+82], %rs86;
	ld.global.u8 	%rs87, [%rd17+6];
	st.local.u8 	[%rd2+83], %rs87;
	ld.global.u8 	%rs88, [%rd17+7];
	st.local.u8 	[%rd2+84], %rs88;
	ld.global.u8 	%rs89, [%rd17+8];
	st.local.u8 	[%rd2+85], %rs89;
	ld.global.u8 	%rs90, [%rd17+9];
	st.local.u8 	[%rd2+86], %rs90;
	ld.global.u8 	%rs91, [%rd17+10];
	st.local.u8 	[%rd2+87], %rs91;
	add.s64 	%rd18, %rd17, %rd10;
	ld.global.u8 	%rs92, [%rd18];
	st.local.u8 	[%rd2+88], %rs92;
	ld.global.u8 	%rs93, [%rd18+1];
	st.local.u8 	[%rd2+89], %rs93;
	ld.global.u8 	%rs94, [%rd18+2];
	st.local.u8 	[%rd2+90], %rs94;
	ld.global.u8 	%rs95, [%rd18+3];
	st.local.u8 	[%rd2+91], %rs95;
	ld.global.u8 	%rs96, [%rd18+4];
	st.local.u8 	[%rd2+92], %rs96;
	ld.global.u8 	%rs97, [%rd18+5];
	st.local.u8 	[%rd2+93], %rs97;
	ld.global.u8 	%rs98, [%rd18+6];
	st.local.u8 	[%rd2+94], %rs98;
	ld.global.u8 	%rs99, [%rd18+7];
	st.local.u8 	[%rd2+95], %rs99;
	ld.global.u8 	%rs100, [%rd18+8];
	st.local.u8 	[%rd2+96], %rs100;
	ld.global.u8 	%rs101, [%rd18+9];
	st.local.u8 	[%rd2+97], %rs101;
	ld.global.u8 	%rs102, [%rd18+10];
	st.local.u8 	[%rd2+98], %rs102;
	add.s64 	%rd19, %rd18, %rd10;
	ld.global.u8 	%rs103, [%rd19];
	st.local.u8 	[%rd2+99], %rs103;
	ld.global.u8 	%rs104, [%rd19+1];
	st.local.u8 	[%rd2+100], %rs104;
	ld.global.u8 	%rs105, [%rd19+2];
	st.local.u8 	[%rd2+101], %rs105;
	ld.global.u8 	%rs106, [%rd19+3];
	st.local.u8 	[%rd2+102], %rs106;
	ld.global.u8 	%rs107, [%rd19+4];
	st.local.u8 	[%rd2+103], %rs107;
	ld.global.u8 	%rs108, [%rd19+5];
	st.local.u8 	[%rd2+104], %rs108;
	ld.global.u8 	%rs109, [%rd19+6];
	st.local.u8 	[%rd2+105], %rs109;
	ld.global.u8 	%rs110, [%rd19+7];
	st.local.u8 	[%rd2+106], %rs110;
	ld.global.u8 	%rs111, [%rd19+8];
	st.local.u8 	[%rd2+107], %rs111;
	ld.global.u8 	%rs112, [%rd19+9];
	st.local.u8 	[%rd2+108], %rs112;
	ld.global.u8 	%rs113, [%rd19+10];
	st.local.u8 	[%rd2+109], %rs113;
	add.s64 	%rd20, %rd19, %rd10;
	ld.global.u8 	%rs114, [%rd20];
	st.local.u8 	[%rd2+110], %rs114;
	ld.global.u8 	%rs115, [%rd20+1];
	st.local.u8 	[%rd2+111], %rs115;
	ld.global.u8 	%rs116, [%rd20+2];
	st.local.u8 	[%rd2+112], %rs116;
	ld.global.u8 	%rs117, [%rd20+3];
	st.local.u8 	[%rd2+113], %rs117;
	ld.global.u8 	%rs118, [%rd20+4];
	st.local.u8 	[%rd2+114], %rs118;
	ld.global.u8 	%rs119, [%rd20+5];
	st.local.u8 	[%rd2+115], %rs119;
	ld.global.u8 	%rs120, [%rd20+6];
	st.local.u8 	[%rd2+116], %rs120;
	ld.global.u8 	%rs121, [%rd20+7];
	st.local.u8 	[%rd2+117], %rs121;
	ld.global.u8 	%rs122, [%rd20+8];
	st.local.u8 	[%rd2+118], %rs122;
	ld.global.u8 	%rs123, [%rd20+9];
	st.local.u8 	[%rd2+119], %rs123;
	ld.global.u8 	%rs124, [%rd20+10];
	st.local.u8 	[%rd2+120], %rs124;
	bra.uni 	$L__BB3_3;
$L__BB3_2:
	mov.b16 	%rs1, 0;
	st.local.u8 	[%rd2], %rs1;
	st.local.u8 	[%rd2+1], %rs1;
	st.local.u8 	[%rd2+2], %rs1;
	st.local.u8 	[%rd2+3], %rs1;
	st.local.u8 	[%rd2+4], %rs1;
	st.local.u8 	[%rd2+5], %rs1;
	st.local.u8 	[%rd2+6], %rs1;
	st.local.u8 	[%rd2+7], %rs1;
	st.local.u8 	[%rd2+8], %rs1;
	st.local.u8 	[%rd2+9], %rs1;
	st.local.u8 	[%rd2+10], %rs1;
	st.local.u8 	[%rd2+11], %rs1;
	st.local.u8 	[%rd2+12], %rs1;
	st.local.u8 	[%rd2+13], %rs1;
	st.local.u8 	[%rd2+14], %rs1;
	st.local.u8 	[%rd2+15], %rs1;
	st.local.u8 	[%rd2+16], %rs1;
	st.local.u8 	[%rd2+17], %rs1;
	st.local.u8 	[%rd2+18], %rs1;
	st.local.u8 	[%rd2+19], %rs1;
	st.local.u8 	[%rd2+20], %rs1;
	st.local.u8 	[%rd2+21], %rs1;
	st.local.u8 	[%rd2+22], %rs1;
	st.local.u8 	[%rd2+23], %rs1;
	st.local.u8 	[%rd2+24], %rs1;
	st.local.u8 	[%rd2+25], %rs1;
	st.local.u8 	[%rd2+26], %rs1;
	st.local.u8 	[%rd2+27], %rs1;
	st.local.u8 	[%rd2+28], %rs1;
	st.local.u8 	[%rd2+29], %rs1;
	st.local.u8 	[%rd2+30], %rs1;
	st.local.u8 	[%rd2+31], %rs1;
	st.local.u8 	[%rd2+32], %rs1;
	st.local.u8 	[%rd2+33], %rs1;
	st.local.u8 	[%rd2+34], %rs1;
	st.local.u8 	[%rd2+35], %rs1;
	st.local.u8 	[%rd2+36], %rs1;
	st.local.u8 	[%rd2+37], %rs1;
	st.local.u8 	[%rd2+38], %rs1;
	st.local.u8 	[%rd2+39], %rs1;
	st.local.u8 	[%rd2+40], %rs1;
	st.local.u8 	[%rd2+41], %rs1;
	st.local.u8 	[%rd2+42], %rs1;
	st.local.u8 	[%rd2+43], %rs1;
	st.local.u8 	[%rd2+44], %rs1;
	st.local.u8 	[%rd2+45], %rs1;
	st.local.u8 	[%rd2+46], %rs1;
	st.local.u8 	[%rd2+47], %rs1;
	st.local.u8 	[%rd2+48], %rs1;
	st.local.u8 	[%rd2+49], %rs1;
	st.local.u8 	[%rd2+50], %rs1;
	st.local.u8 	[%rd2+51], %rs1;
	st.local.u8 	[%rd2+52], %rs1;
	st.local.u8 	[%rd2+53], %rs1;
	st.local.u8 	[%rd2+54], %rs1;
	st.local.u8 	[%rd2+55], %rs1;
	st.local.u8 	[%rd2+56], %rs1;
	st.local.u8 	[%rd2+57], %rs1;
	st.local.u8 	[%rd2+58], %rs1;
	st.local.u8 	[%rd2+59], %rs1;
	add.s32 	%r24, %r4, %r8;
	cvt.s64.s32 	%rd6, %r24;
	add.s64 	%rd7, %rd1, %rd6;
	ld.global.u8 	%rs2, [%rd7];
	st.local.u8 	[%rd2+60], %rs2;
	mov.b16 	%rs3, 255;
	st.local.u8 	[%rd2+61], %rs3;
	st.local.u8 	[%rd2+62], %rs3;
	st.local.u8 	[%rd2+63], %rs3;
	st.local.u8 	[%rd2+64], %rs3;
	st.local.u8 	[%rd2+65], %rs3;
	st.local.u8 	[%rd2+66], %rs3;
	st.local.u8 	[%rd2+67], %rs3;
	st.local.u8 	[%rd2+68], %rs3;
	st.local.u8 	[%rd2+69], %rs3;
	st.local.u8 	[%rd2+70], %rs3;
	st.local.u8 	[%rd2+71], %rs3;
	st.local.u8 	[%rd2+72], %rs3;
	st.local.u8 	[%rd2+73], %rs3;
	st.local.u8 	[%rd2+74], %rs3;
	st.local.u8 	[%rd2+75], %rs3;
	st.local.u8 	[%rd2+76], %rs3;
	st.local.u8 	[%rd2+77], %rs3;
	st.local.u8 	[%rd2+78], %rs3;
	st.local.u8 	[%rd2+79], %rs3;
	st.local.u8 	[%rd2+80], %rs3;
	st.local.u8 	[%rd2+81], %rs3;
	st.local.u8 	[%rd2+82], %rs3;
	st.local.u8 	[%rd2+83], %rs3;
	st.local.u8 	[%rd2+84], %rs3;
	st.local.u8 	[%rd2+85], %rs3;
	st.local.u8 	[%rd2+86], %rs3;
	st.local.u8 	[%rd2+87], %rs3;
	st.local.u8 	[%rd2+88], %rs3;
	st.local.u8 	[%rd2+89], %rs3;
	st.local.u8 	[%rd2+90], %rs3;
	st.local.u8 	[%rd2+91], %rs3;
	st.local.u8 	[%rd2+92], %rs3;
	st.local.u8 	[%rd2+93], %rs3;
	st.local.u8 	[%rd2+94], %rs3;
	st.local.u8 	[%rd2+95], %rs3;
	st.local.u8 	[%rd2+96], %rs3;
	st.local.u8 	[%rd2+97], %rs3;
	st.local.u8 	[%rd2+98], %rs3;
	st.local.u8 	[%rd2+99], %rs3;
	st.local.u8 	[%rd2+100], %rs3;
	st.local.u8 	[%rd2+101], %rs3;
	st.local.u8 	[%rd2+102], %rs3;
	st.local.u8 	[%rd2+103], %rs3;
	st.local.u8 	[%rd2+104], %rs3;
	st.local.u8 	[%rd2+105], %rs3;
	st.local.u8 	[%rd2+106], %rs3;
	st.local.u8 	[%rd2+107], %rs3;
	st.local.u8 	[%rd2+108], %rs3;
	st.local.u8 	[%rd2+109], %rs3;
	st.local.u8 	[%rd2+110], %rs3;
	st.local.u8 	[%rd2+111], %rs3;
	st.local.u8 	[%rd2+112], %rs3;
	st.local.u8 	[%rd2+113], %rs3;
	st.local.u8 	[%rd2+114], %rs3;
	st.local.u8 	[%rd2+115], %rs3;
	st.local.u8 	[%rd2+116], %rs3;
	st.local.u8 	[%rd2+117], %rs3;
	st.local.u8 	[%rd2+118], %rs3;
	st.local.u8 	[%rd2+119], %rs3;
	st.local.u8 	[%rd2+120], %rs3;
$L__BB3_3:
	cvta.to.global.u64 	%rd21, %rd3;
	{ // callseq 3, 0
	.param .b64 param0;
	st.param.b64 	[param0], %rd5;
	.param .b32 param1;
	st.param.b32 	[param1], 0;
	.param .b32 param2;
	st.param.b32 	[param2], 120;
	call.uni 
	_Z9QuickSortPhii, 
	(
	param0, 
	param1, 
	param2
	);
	} // callseq 3
	ld.local.u8 	%rs125, [%rd2+60];
	add.s32 	%r27, %r4, %r8;
	cvt.s64.s32 	%rd23, %r27;
	add.s64 	%rd24, %rd21, %rd23;
	st.global.u8 	[%rd24], %rs125;
	ret;

}
	// .globl	_Z14medianFilter15PhS_
.visible .entry _Z14medianFilter15PhS_(
	.param .u64 .ptr .align 1 _Z14medianFilter15PhS__param_0,
	.param .u64 .ptr .align 1 _Z14medianFilter15PhS__param_1
)
{
	.local .align 4 .b8 	__local_depot4[288];
	.reg .b64 	%SP;
	.reg .b64 	%SPL;
	.reg .pred 	%p<9>;
	.reg .b16 	%rs<23>;
	.reg .b32 	%r<45>;
	.reg .b64 	%rd<20>;

	mov.u64 	%SPL, __local_depot4;
	cvta.local.u64 	%SP, %SPL;
	ld.param.u64 	%rd5, [_Z14medianFilter15PhS__param_0];
	ld.param.u64 	%rd4, [_Z14medianFilter15PhS__param_1];
	cvta.to.global.u64 	%rd1, %rd5;
	add.u64 	%rd2, %SPL, 0;
	add.u64 	%rd7, %SP, 60;
	add.u64 	%rd3, %SPL, 60;
	mov.u32 	%r6, %ctaid.x;
	mov.u32 	%r7, %ntid.x;
	mov.u32 	%r8, %tid.x;
	mad.lo.s32 	%r9, %r6, %r7, %r8;
	mov.u32 	%r10, %ctaid.y;
	mov.u32 	%r11, %ntid.y;
	mov.u32 	%r12, %tid.y;
	mad.lo.s32 	%r13, %r10, %r11, %r12;
	mov.u32 	%r15, %nctaid.x;
	mul.lo.s32 	%r16, %r15, %r7;
	add.s32 	%r18, %r13, -7;
	mul.lo.s32 	%r19, %r18, %r16;
	st.local.u32 	[%rd2], %r19;
	add.s32 	%r20, %r19, %r16;
	st.local.u32 	[%rd2+4], %r20;
	add.s32 	%r21, %r20, %r16;
	st.local.u32 	[%rd2+8], %r21;
	add.s32 	%r22, %r21, %r16;
	st.local.u32 	[%rd2+12], %r22;
	add.s32 	%r23, %r22, %r16;
	st.local.u32 	[%rd2+16], %r23;
	add.s32 	%r24, %r23, %r16;
	st.local.u32 	[%rd2+20], %r24;
	add.s32 	%r25, %r24, %r16;
	st.local.u32 	[%rd2+24], %r25;
	add.s32 	%r2, %r25, %r16;
	st.local.u32 	[%rd2+28], %r2;
	add.s32 	%r26, %r2, %r16;
	st.local.u32 	[%rd2+32], %r26;
	add.s32 	%r27, %r26, %r16;
	st.local.u32 	[%rd2+36], %r27;
	add.s32 	%r28, %r27, %r16;
	st.local.u32 	[%rd2+40], %r28;
	add.s32 	%r29, %r28, %r16;
	st.local.u32 	[%rd2+44], %r29;
	add.s32 	%r30, %r29, %r16;
	st.local.u32 	[%rd2+48], %r30;
	add.s32 	%r31, %r30, %r16;
	st.local.u32 	[%rd2+52], %r31;
	add.s32 	%r32, %r31, %r16;
	st.local.u32 	[%rd2+56], %r32;
	setp.lt.u32 	%p1, %r13, 7;
	mov.u32 	%r33, %nctaid.y;
	mul.lo.s32 	%r34, %r33, %r11;
	add.s32 	%r36, %r34, -7;
	setp.ge.u32 	%p2, %r13, %r36;
	or.pred  	%p3, %p1, %p2;
	setp.lt.s32 	%p4, %r9, 7;
	or.pred  	%p5, %p4, %p3;
	add.s32 	%r37, %r16, -7;
	setp.ge.s32 	%p6, %r9, %r37;
	or.pred  	%p7, %p5, %p6;
	@%p7 bra 	$L__BB4_3;
	add.s32 	%r3, %r9, -7;
	mov.b32 	%r44, 0;
$L__BB4_2:
	cvt.u16.u32 	%rs4, %r44;
	mul.lo.s16 	%rs5, %rs4, 137;
	shr.u16 	%rs6, %rs5, 11;
	cvt.u32.u16 	%r40, %rs6;
	mul.wide.u32 	%rd10, %r40, 4;
	add.s64 	%rd11, %rd2, %rd10;
	ld.local.u32 	%r41, [%rd11];
	add.s32 	%r42, %r3, %r41;
	cvt.s64.s32 	%rd12, %r42;
	add.s64 	%rd13, %rd1, %rd12;
	ld.global.u8 	%rs7, [%rd13];
	cvt.u64.u32 	%rd14, %r44;
	add.s64 	%rd15, %rd3, %rd14;
	st.local.u8 	[%rd15], %rs7;
	ld.global.u8 	%rs8, [%rd13+1];
	st.local.u8 	[%rd15+1], %rs8;
	ld.global.u8 	%rs9, [%rd13+2];
	st.local.u8 	[%rd15+2], %rs9;
	ld.global.u8 	%rs10, [%rd13+3];
	st.local.u8 	[%rd15+3], %rs10;
	ld.global.u8 	%rs11, [%rd13+4];
	st.local.u8 	[%rd15+4], %rs11;
	ld.global.u8 	%rs12, [%rd13+5];
	st.local.u8 	[%rd15+5], %rs12;
	ld.global.u8 	%rs13, [%rd13+6];
	st.local.u8 	[%rd15+6], %rs13;
	ld.global.u8 	%rs14, [%rd13+7];
	st.local.u8 	[%rd15+7], %rs14;
	ld.global.u8 	%rs15, [%rd13+8];
	st.local.u8 	[%rd15+8], %rs15;
	ld.global.u8 	%rs16, [%rd13+9];
	st.local.u8 	[%rd15+9], %rs16;
	ld.global.u8 	%rs17, [%rd13+10];
	st.local.u8 	[%rd15+10], %rs17;
	ld.global.u8 	%rs18, [%rd13+11];
	st.local.u8 	[%rd15+11], %rs18;
	ld.global.u8 	%rs19, [%rd13+12];
	st.local.u8 	[%rd15+12], %rs19;
	ld.global.u8 	%rs20, [%rd13+13];
	st.local.u8 	[%rd15+13], %rs20;
	ld.global.u8 	%rs21, [%rd13+14];
	st.local.u8 	[%rd15+14], %rs21;
	add.s32 	%r5, %r44, 15;
	setp.lt.u32 	%p8, %r44, 210;
	mov.u32 	%r44, %r5;
	@%p8 bra 	$L__BB4_2;
	bra.uni 	$L__BB4_4;
$L__BB4_3:
	mov.b16 	%rs1, 0;
	st.local.u8 	[%rd3], %rs1;
	st.local.u8 	[%rd3+1], %rs1;
	st.local.u8 	[%rd3+2], %rs1;
	st.local.u8 	[%rd3+3], %rs1;
	st.local.u8 	[%rd3+4], %rs1;
	st.local.u8 	[%rd3+5], %rs1;
	st.local.u8 	[%rd3+6], %rs1;
	st.local.u8 	[%rd3+7], %rs1;
	st.local.u8 	[%rd3+8], %rs1;
	st.local.u8 	[%rd3+9], %rs1;
	st.local.u8 	[%rd3+10], %rs1;
	st.local.u8 	[%rd3+11], %rs1;
	st.local.u8 	[%rd3+12], %rs1;
	st.local.u8 	[%rd3+13], %rs1;
	st.local.u8 	[%rd3+14], %rs1;
	st.local.u8 	[%rd3+15], %rs1;
	st.local.u8 	[%rd3+16], %rs1;
	st.local.u8 	[%rd3+17], %rs1;
	st.local.u8 	[%rd3+18], %rs1;
	st.local.u8 	[%rd3+19], %rs1;
	st.local.u8 	[%rd3+20], %rs1;
	st.local.u8 	[%rd3+21], %rs1;
	st.local.u8 	[%rd3+22], %rs1;
	st.local.u8 	[%rd3+23], %rs1;
	st.local.u8 	[%rd3+24], %rs1;
	st.local.u8 	[%rd3+25], %rs1;
	st.local.u8 	[%rd3+26], %rs1;
	st.local.u8 	[%rd3+27], %rs1;
	st.local.u8 	[%rd3+28], %rs1;
	st.local.u8 	[%rd3+29], %rs1;
	st.local.u8 	[%rd3+30], %rs1;
	st.local.u8 	[%rd3+31], %rs1;
	st.local.u8 	[%rd3+32], %rs1;
	st.local.u8 	[%rd3+33], %rs1;
	st.local.u8 	[%rd3+34], %rs1;
	st.local.u8 	[%rd3+35], %rs1;
	st.local.u8 	[%rd3+36], %rs1;
	st.local.u8 	[%rd3+37], %rs1;
	st.local.u8 	[%rd3+38], %rs1;
	st.local.u8 	[%rd3+39], %rs1;
	st.local.u8 	[%rd3+40], %rs1;
	st.local.u8 	[%rd3+41], %rs1;
	st.local.u8 	[%rd3+42], %rs1;
	st.local.u8 	[%rd3+43], %rs1;
	st.local.u8 	[%rd3+44], %rs1;
	st.local.u8 	[%rd3+45], %rs1;
	st.local.u8 	[%rd3+46], %rs1;
	st.local.u8 	[%rd3+47], %rs1;
	st.local.u8 	[%rd3+48], %rs1;
	st.local.u8 	[%rd3+49], %rs1;
	st.local.u8 	[%rd3+50], %rs1;
	st.local.u8 	[%rd3+51], %rs1;
	st.local.u8 	[%rd3+52], %rs1;
	st.local.u8 	[%rd3+53], %rs1;
	st.local.u8 	[%rd3+54], %rs1;
	st.local.u8 	[%rd3+55], %rs1;
	st.local.u8 	[%rd3+56], %rs1;
	st.local.u8 	[%rd3+57], %rs1;
	st.local.u8 	[%rd3+58], %rs1;
	st.local.u8 	[%rd3+59], %rs1;
	st.local.u8 	[%rd3+60], %rs1;
	st.local.u8 	[%rd3+61], %rs1;
	st.local.u8 	[%rd3+62], %rs1;
	st.local.u8 	[%rd3+63], %rs1;
	st.local.u8 	[%rd3+64], %rs1;
	st.local.u8 	[%rd3+65], %rs1;
	st.local.u8 	[%rd3+66], %rs1;
	st.local.u8 	[%rd3+67], %rs1;
	st.local.u8 	[%rd3+68], %rs1;
	st.local.u8 	[%rd3+69], %rs1;
	st.local.u8 	[%rd3+70], %rs1;
	st.local.u8 	[%rd3+71], %rs1;
	st.local.u8 	[%rd3+72], %rs1;
	st.local.u8 	[%rd3+73], %rs1;
	st.local.u8 	[%rd3+74], %rs1;
	st.local.u8 	[%rd3+75], %rs1;
	st.local.u8 	[%rd3+76], %rs1;
	st.local.u8 	[%rd3+77], %rs1;
	st.local.u8 	[%rd3+78], %rs1;
	st.local.u8 	[%rd3+79], %rs1;
	st.local.u8 	[%rd3+80], %rs1;
	st.local.u8 	[%rd3+81], %rs1;
	st.local.u8 	[%rd3+82], %rs1;
	st.local.u8 	[%rd3+83], %rs1;
	st.local.u8 	[%rd3+84], %rs1;
	st.local.u8 	[%rd3+85], %rs1;
	st.local.u8 	[%rd3+86], %rs1;
	st.local.u8 	[%rd3+87], %rs1;
	st.local.u8 	[%rd3+88], %rs1;
	st.local.u8 	[%rd3+89], %rs1;
	st.local.u8 	[%rd3+90], %rs1;
	st.local.u8 	[%rd3+91], %rs1;
	st.local.u8 	[%rd3+92], %rs1;
	st.local.u8 	[%rd3+93], %rs1;
	st.local.u8 	[%rd3+94], %rs1;
	st.local.u8 	[%rd3+95], %rs1;
	st.local.u8 	[%rd3+96], %rs1;
	st.local.u8 	[%rd3+97], %rs1;
	st.local.u8 	[%rd3+98], %rs1;
	st.local.u8 	[%rd3+99], %rs1;
	st.local.u8 	[%rd3+100], %rs1;
	st.local.u8 	[%rd3+101], %rs1;
	st.local.u8 	[%rd3+102], %rs1;
	st.local.u8 	[%rd3+103], %rs1;
	st.local.u8 	[%rd3+104], %rs1;
	st.local.u8 	[%rd3+105], %rs1;
	st.local.u8 	[%rd3+106], %rs1;
	st.local.u8 	[%rd3+107], %rs1;
	st.local.u8 	[%rd3+108], %rs1;
	st.local.u8 	[%rd3+109], %rs1;
	st.local.u8 	[%rd3+110], %rs1;
	st.local.u8 	[%rd3+111], %rs1;
	add.s32 	%r38, %r2, %r9;
	cvt.s64.s32 	%rd8, %r38;
	add.s64 	%rd9, %rd1, %rd8;
	ld.global.u8 	%rs2, [%rd9];
	st.local.u8 	[%rd3+112], %rs2;
	mov.b16 	%rs3, 255;
	st.local.u8 	[%rd3+113], %rs3;
	st.local.u8 	[%rd3+114], %rs3;
	st.local.u8 	[%rd3+115], %rs3;
	st.local.u8 	[%rd3+116], %rs3;
	st.local.u8 	[%rd3+117], %rs3;
	st.local.u8 	[%rd3+118], %rs3;
	st.local.u8 	[%rd3+119], %rs3;
	st.local.u8 	[%rd3+120], %rs3;
	st.local.u8 	[%rd3+121], %rs3;
	st.local.u8 	[%rd3+122], %rs3;
	st.local.u8 	[%rd3+123], %rs3;
	st.local.u8 	[%rd3+124], %rs3;
	st.local.u8 	[%rd3+125], %rs3;
	st.local.u8 	[%rd3+126], %rs3;
	st.local.u8 	[%rd3+127], %rs3;
	st.local.u8 	[%rd3+128], %rs3;
	st.local.u8 	[%rd3+129], %rs3;
	st.local.u8 	[%rd3+130], %rs3;
	st.local.u8 	[%rd3+131], %rs3;
	st.local.u8 	[%rd3+132], %rs3;
	st.local.u8 	[%rd3+133], %rs3;
	st.local.u8 	[%rd3+134], %rs3;
	st.local.u8 	[%rd3+135], %rs3;
	st.local.u8 	[%rd3+136], %rs3;
	st.local.u8 	[%rd3+137], %rs3;
	st.local.u8 	[%rd3+138], %rs3;
	st.local.u8 	[%rd3+139], %rs3;
	st.local.u8 	[%rd3+140], %rs3;
	st.local.u8 	[%rd3+141], %rs3;
	st.local.u8 	[%rd3+142], %rs3;
	st.local.u8 	[%rd3+143], %rs3;
	st.local.u8 	[%rd3+144], %rs3;
	st.local.u8 	[%rd3+145], %rs3;
	st.local.u8 	[%rd3+146], %rs3;
	st.local.u8 	[%rd3+147], %rs3;
	st.local.u8 	[%rd3+148], %rs3;
	st.local.u8 	[%rd3+149], %rs3;
	st.local.u8 	[%rd3+150], %rs3;
	st.local.u8 	[%rd3+151], %rs3;
	st.local.u8 	[%rd3+152], %rs3;
	st.local.u8 	[%rd3+153], %rs3;
	st.local.u8 	[%rd3+154], %rs3;
	st.local.u8 	[%rd3+155], %rs3;
	st.local.u8 	[%rd3+156], %rs3;
	st.local.u8 	[%rd3+157], %rs3;
	st.local.u8 	[%rd3+158], %rs3;
	st.local.u8 	[%rd3+159], %rs3;
	st.local.u8 	[%rd3+160], %rs3;
	st.local.u8 	[%rd3+161], %rs3;
	st.local.u8 	[%rd3+162], %rs3;
	st.local.u8 	[%rd3+163], %rs3;
	st.local.u8 	[%rd3+164], %rs3;
	st.local.u8 	[%rd3+165], %rs3;
	st.local.u8 	[%rd3+166], %rs3;
	st.local.u8 	[%rd3+167], %rs3;
	st.local.u8 	[%rd3+169], %rs3;
	st.local.u8 	[%rd3+170], %rs3;
	st.local.u8 	[%rd3+171], %rs3;
	st.local.u8 	[%rd3+172], %rs3;
	st.local.u8 	[%rd3+173], %rs3;
	st.local.u8 	[%rd3+174], %rs3;
	st.local.u8 	[%rd3+175], %rs3;
	st.local.u8 	[%rd3+176], %rs3;
	st.local.u8 	[%rd3+177], %rs3;
	st.local.u8 	[%rd3+178], %rs3;
	st.local.u8 	[%rd3+179], %rs3;
	st.local.u8 	[%rd3+180], %rs3;
	st.local.u8 	[%rd3+181], %rs3;
	st.local.u8 	[%rd3+182], %rs3;
	st.local.u8 	[%rd3+183], %rs3;
	st.local.u8 	[%rd3+184], %rs3;
	st.local.u8 	[%rd3+185], %rs3;
	st.local.u8 	[%rd3+186], %rs3;
	st.local.u8 	[%rd3+187], %rs3;
	st.local.u8 	[%rd3+188], %rs3;
	st.local.u8 	[%rd3+189], %rs3;
	st.local.u8 	[%rd3+190], %rs3;
	st.local.u8 	[%rd3+191], %rs3;
	st.local.u8 	[%rd3+192], %rs3;
	st.local.u8 	[%rd3+193], %rs3;
	st.local.u8 	[%rd3+194], %rs3;
	st.local.u8 	[%rd3+195], %rs3;
	st.local.u8 	[%rd3+196], %rs3;
	st.local.u8 	[%rd3+197], %rs3;
	st.local.u8 	[%rd3+198], %rs3;
	st.local.u8 	[%rd3+199], %rs3;
	st.local.u8 	[%rd3+200], %rs3;
	st.local.u8 	[%rd3+201], %rs3;
	st.local.u8 	[%rd3+202], %rs3;
	st.local.u8 	[%rd3+203], %rs3;
	st.local.u8 	[%rd3+204], %rs3;
	st.local.u8 	[%rd3+205], %rs3;
	st.local.u8 	[%rd3+206], %rs3;
	st.local.u8 	[%rd3+207], %rs3;
	st.local.u8 	[%rd3+208], %rs3;
	st.local.u8 	[%rd3+209], %rs3;
	st.local.u8 	[%rd3+210], %rs3;
	st.local.u8 	[%rd3+211], %rs3;
	st.local.u8 	[%rd3+212], %rs3;
	st.local.u8 	[%rd3+213], %rs3;
	st.local.u8 	[%rd3+214], %rs3;
	st.local.u8 	[%rd3+215], %rs3;
	st.local.u8 	[%rd3+216], %rs3;
	st.local.u8 	[%rd3+217], %rs3;
	st.local.u8 	[%rd3+218], %rs3;
	st.local.u8 	[%rd3+219], %rs3;
	st.local.u8 	[%rd3+220], %rs3;
	st.local.u8 	[%rd3+221], %rs3;
	st.local.u8 	[%rd3+222], %rs3;
	st.local.u8 	[%rd3+223], %rs3;
	st.local.u8 	[%rd3+224], %rs3;
$L__BB4_4:
	cvta.to.global.u64 	%rd16, %rd4;
	{ // callseq 4, 0
	.param .b64 param0;
	st.param.b64 	[param0], %rd7;
	.param .b32 param1;
	st.param.b32 	[param1], 0;
	.param .b32 param2;
	st.param.b32 	[param2], 224;
	call.uni 
	_Z9QuickSortPhii, 
	(
	param0, 
	param1, 
	param2
	);
	} // callseq 4
	ld.local.u8 	%rs22, [%rd3+112];
	add.s32 	%r43, %r2, %r9;
	cvt.s64.s32 	%rd18, %r43;
	add.s64 	%rd19, %rd16, %rd18;
	st.global.u8 	[%rd19], %rs22;
	ret;

}


// ===== COMPILED SASS (sm_100) =====

	.target	sm_100

	.elftype	@"ET_EXEC"


//--------------------- .note.nv.tkinfo           --------------------------
	.section	.note.nv.tkinfo,"",@"SHT_NOTE"
	.sectionflags	@"SHF_NOTE_NV_TKINFO"
	.tkinfo
        /*0018*/ 	.word	0x00000002
        /*0030*/ 	.string	""
        /*0030*/ 	.string	"ptxas"
        /*0030*/ 	.string	"Cuda compilation tools, release 13.0, V13.0.88"
        /*0030*/ 	.string	"Build cuda_13.0.r13.0/compiler.36424714_0"
        /*0030*/ 	.string	"-arch sm_100 -m 64 "



//--------------------- .note.nv.cuinfo           --------------------------
	.section	.note.nv.cuinfo,"",@"SHT_NOTE"
	.sectionflags	@"SHF_NOTE_NV_CUINFO"
        /*0018*/ 	.short	0x0002
        /*001a*/ 	.short	0x0064
        /*001c*/ 	.short	0x0082
	.zero		2


//--------------------- .nv.info                  --------------------------
	.section	.nv.info,"",@"SHT_CUDA_INFO"
	.align	4


	//----- nvinfo : EIATTR_REGCOUNT
	.align		4
        /*0000*/ 	.byte	0x04, 0x2f
        /*0002*/ 	.short	(.L_1 - .L_0)
	.align		4
.L_0:
        /*0004*/ 	.word	index@(_Z13medianFilter3PhS_)
        /*0008*/ 	.word	0x0000001e


	//----- nvinfo : EIATTR_FRAME_SIZE
	.align		4
.L_1:
        /*000c*/ 	.byte	0x04, 0x11
        /*000e*/ 	.short	(.L_3 - .L_2)
	.align		4
.L_2:
        /*0010*/ 	.word	index@($_Z13medianFilter3PhS_$_Z9QuickSortPhii)
        /*0014*/ 	.word	0x00000010


	//----- nvinfo : EIATTR_FRAME_SIZE
	.align		4
.L_3:
        /*0018*/ 	.byte	0x04, 0x11
        /*001a*/ 	.short	(.L_5 - .L_4)
	.align		4
.L_4:
        /*001c*/ 	.word	index@(_Z13medianFilter3PhS_)
        /*0020*/ 	.word	0x00000010


	//----- nvinfo : EIATTR_REGCOUNT
	.align		4
.L_5:
        /*0024*/ 	.byte	0x04, 0x2f
        /*0026*/ 	.short	(.L_7 - .L_6)
	.align		4
.L_6:
        /*0028*/ 	.word	index@(_Z13medianFilter7PhS_)
        /*002c*/ 	.word	0x00000027


	//----- nvinfo : EIATTR_FRAME_SIZE
	.align		4
.L_7:
        /*0030*/ 	.byte	0x04, 0x11
        /*0032*/ 	.short	(.L_9 - .L_8)
	.align		4
.L_8:
        /*0034*/ 	.word	index@($_Z13medianFilter7PhS_$_Z9QuickSortPhii)
        /*0038*/ 	.word	0x00000038


	//----- nvinfo : EIATTR_FRAME_SIZE
	.align		4
.L_9:
        /*003c*/ 	.byte	0x04, 0x11
        /*003e*/ 	.short	(.L_11 - .L_10)
	.align		4
.L_10:
        /*0040*/ 	.word	index@(_Z13medianFilter7PhS_)
        /*0044*/ 	.word	0x00000038


	//----- nvinfo : EIATTR_REGCOUNT
	.align		4
.L_11:
        /*0048*/ 	.byte	0x04, 0x2f
        /*004a*/ 	.short	(.L_13 - .L_12)
	.align		4
.L_12:
        /*004c*/ 	.word	index@(_Z14medianFilter11PhS_)
        /*0050*/ 	.word	0x00000027


	//----- nvinfo : EIATTR_FRAME_SIZE
	.align		4
.L_13:
        /*0054*/ 	.byte	0x04, 0x11
        /*0056*/ 	.short	(.L_15 - .L_14)
	.align		4
.L_14:
        /*0058*/ 	.word	index@($_Z14medianFilter11PhS_$_Z9QuickSortPhii)
        /*005c*/ 	.word	0x00000080


	//----- nvinfo : EIATTR_FRAME_SIZE
	.align		4
.L_15:
        /*0060*/ 	.byte	0x04, 0x11
        /*0062*/ 	.short	(.L_17 - .L_16)
	.align		4
.L_16:
        /*0064*/ 	.word	index@(_Z14medianFilter11PhS_)
        /*0068*/ 	.word	0x00000080


	//----- nvinfo : EIATTR_REGCOUNT
	.align		4
.L_17:
        /*006c*/ 	.byte	0x04, 0x2f
        /*006e*/ 	.short	(.L_19 - .L_18)
	.align		4
.L_18:
        /*0070*/ 	.word	index@(_Z14medianFilter15PhS_)
        /*0074*/ 	.word	0x0000001c


	//----- nvinfo : EIATTR_FRAME_SIZE
	.align		4
.L_19:
        /*0078*/ 	.byte	0x04, 0x11
        /*007a*/ 	.short	(.L_21 - .L_20)
	.align		4
.L_20:
        /*007c*/ 	.word	index@($_Z14medianFilter15PhS_$_Z9QuickSortPhii)
        /*0080*/ 	.word	0x00000120


	//----- nvinfo : EIATTR_FRAME_SIZE
	.align		4
.L_21:
        /*0084*/ 	.byte	0x04, 0x11
        /*0086*/ 	.short	(.L_23 - .L_22)
	.align		4
.L_22:
        /*0088*/ 	.word	index@(_Z14medianFilter15PhS_)
        /*008c*/ 	.word	0x00000120


	//----- nvinfo : EIATTR_MIN_STACK_SIZE
	.align		4
.L_23:
        /*0090*/ 	.byte	0x04, 0x12
        /*0092*/ 	.short	(.L_25 - .L_24)
	.align		4
.L_24:
        /*0094*/ 	.word	index@(_Z14medianFilter15PhS_)
        /*0098*/ 	.word	0x00000120


	//----- nvinfo : EIATTR_MIN_STACK_SIZE
	.align		4
.L_25:
        /*009c*/ 	.byte	0x04, 0x12
        /*009e*/ 	.short	(.L_27 - .L_26)
	.align		4
.L_26:
        /*00a0*/ 	.word	index@(_Z14medianFilter11PhS_)
        /*00a4*/ 	.word	0x00000080


	//----- nvinfo : EIATTR_MIN_STACK_SIZE
	.align		4
.L_27:
        /*00a8*/ 	.byte	0x04, 0x12
        /*00aa*/ 	.short	(.L_29 - .L_28)
	.align		4
.L_28:
        /*00ac*/ 	.word	index@(_Z13medianFilter7PhS_)
        /*00b0*/ 	.word	0x00000038


	//----- nvinfo : EIATTR_MIN_STACK_SIZE
	.align		4
.L_29:
        /*00b4*/ 	.byte	0x04, 0x12
        /*00b6*/ 	.short	(.L_31 - .L_30)
	.align		4
.L_30:
        /*00b8*/ 	.word	index@(_Z13medianFilter3PhS_)
        /*00bc*/ 	.word	0x00000010
.L_31:


//--------------------- .nv.compat                --------------------------
	.section	.nv.compat,"",@"SHT_CUDA_COMPAT_INFO"
	.align	4
        /*0000*/ 	.byte	0x02, 0x09, 0x00, 0x00, 0x02, 0x02, 0x01, 0x00, 0x02, 0x05, 0x05, 0x00, 0x03, 0x07, 0x01, 0x01
        /*0010*/ 	.byte	0x02, 0x03, 0x00, 0x00, 0x02, 0x06, 0x01, 0x00, 0x04, 0x0b, 0x08, 0x00, 0x09, 0x00, 0x00, 0x00
        /*0020*/ 	.byte	0x00, 0x00, 0x00, 0x00


//--------------------- .nv.info._Z14medianFilter15PhS_ --------------------------
	.section	.nv.info._Z14medianFilter15PhS_,"",@"SHT_CUDA_INFO"
	.sectionflags	@""
	.align	4


	//----- nvinfo : EIATTR_CUDA_API_VERSION
	.align		4
        /*0000*/ 	.byte	0x04, 0x37
        /*0002*/ 	.short	(.L_33 - .L_32)
.L_32:
        /*0004*/ 	.word	0x00000082


	//----- nvinfo : EIATTR_KPARAM_INFO
	.align		4
.L_33:
        /*0008*/ 	.byte	0x04, 0x17
        /*000a*/ 	.short	(.L_35 - .L_34)
.L_34:
        /*000c*/ 	.word	0x00000000
        /*0010*/ 	.short	0x0001
        /*0012*/ 	.short	0x0008
        /*0014*/ 	.byte	0x00, 0xf5, 0x21, 0x00


	//----- nvinfo : EIATTR_KPARAM_INFO
	.align		4
.L_35:
        /*0018*/ 	.byte	0x04, 0x17
        /*001a*/ 	.short	(.L_37 - .L_36)
.L_36:
        /*001c*/ 	.word	0x00000000
        /*0020*/ 	.short	0x0000
        /*0022*/ 	.short	0x0000
        /*0024*/ 	.byte	0x00, 0xf5, 0x21, 0x00


	//----- nvinfo : EIATTR_SPARSE_MMA_MASK
	.align		4
.L_37:
        /*0028*/ 	.byte	0x03, 0x50
        /*002a*/ 	.short	0x0000


	//----- nvinfo : EIATTR_MAXREG_COUNT
	.align		4
        /*002c*/ 	.byte	0x03, 0x1b
        /*002e*/ 	.short	0x00ff


	//----- nvinfo : EIATTR_MERCURY_ISA_VERSION
	.align		4
        /*0030*/ 	.byte	0x03, 0x5f
        /*0032*/ 	.short	0x0101


	//----- nvinfo : EIATTR_VRC_CTA_INIT_COUNT
	.align		4
        /*0034*/ 	.byte	0x02, 0x4a
	.zero		1
	.zero		1


	//----- nvinfo : EIATTR_EXIT_INSTR_OFFSETS
	.align		4
        /*0038*/ 	.byte	0x04, 0x1c
        /*003a*/ 	.short	(.L_39 - .L_38)


	//   ....[0]....
.L_38:
        /*003c*/ 	.word	0x00001550


	//----- nvinfo : EIATTR_CRS_STACK_SIZE
	.align		4
.L_39:
        /*0040*/ 	.byte	0x04, 0x1e
        /*0042*/ 	.short	(.L_41 - .L_40)
.L_40:
        /*0044*/ 	.word	0x00000000


	//----- nvinfo : EIATTR_CBANK_PARAM_SIZE
	.align		4
.L_41:
        /*0048*/ 	.byte	0x03, 0x19
        /*004a*/ 	.short	0x0010


	//----- nvinfo : EIATTR_PARAM_CBANK
	.align		4
        /*004c*/ 	.byte	0x04, 0x0a
        /*004e*/ 	.short	(.L_43 - .L_42)
	.align		4
.L_42:
        /*0050*/ 	.word	index@(.nv.constant0._Z14medianFilter15PhS_)
        /*0054*/ 	.short	0x0380
        /*0056*/ 	.short	0x0010


	//----- nvinfo : EIATTR_SW_WAR
	.align		4
.L_43:
        /*0058*/ 	.byte	0x04, 0x36
        /*005a*/ 	.short	(.L_45 - .L_44)
.L_44:
        /*005c*/ 	.word	0x00000008
.L_45:


//--------------------- .nv.info._Z14medianFilter11PhS_ --------------------------
	.section	.nv.info._Z14medianFilter11PhS_,"",@"SHT_CUDA_INFO"
	.sectionflags	@""
	.align	4


	//----- nvinfo : EIATTR_CUDA_API_VERSION
	.align		4
        /*0000*/ 	.byte	0x04, 0x37
        /*0002*/ 	.short	(.L_47 - .L_46)
.L_46:
        /*0004*/ 	.word	0x00000082


	//----- nvinfo : EIATTR_KPARAM_INFO
	.align		4
.L_47:
        /*0008*/ 	.byte	0x04, 0x17
        /*000a*/ 	.short	(.L_49 - .L_48)
.L_48:
        /*000c*/ 	.word	0x00000000
        /*0010*/ 	.short	0x0001
        /*0012*/ 	.short	0x0008
        /*0014*/ 	.byte	0x00, 0xf5, 0x21, 0x00


	//----- nvinfo : EIATTR_KPARAM_INFO
	.align		4
.L_49:
        /*0018*/ 	.byte	0x04, 0x17
        /*001a*/ 	.short	(.L_51 - .L_50)
.L_50:
        /*001c*/ 	.word	0x00000000
        /*0020*/ 	.short	0x0000
        /*0022*/ 	.short	0x0000
        /*0024*/ 	.byte	0x00, 0xf5, 0x21, 0x00


	//----- nvinfo : EIATTR_SPARSE_MMA_MASK
	.align		4
.L_51:
        /*0028*/ 	.byte	0x03, 0x50
        /*002a*/ 	.short	0x0000


	//----- nvinfo : EIATTR_MAXREG_COUNT
	.align		4
        /*002c*/ 	.byte	0x03, 0x1b
        /*002e*/ 	.short	0x00ff


	//----- nvinfo : EIATTR_MERCURY_ISA_VERSION
	.align		4
        /*0030*/ 	.byte	0x03, 0x5f
        /*0032*/ 	.short	0x0101


	//----- nvinfo : EIATTR_VRC_CTA_INIT_COUNT
	.align		4
        /*0034*/ 	.byte	0x02, 0x4a
	.zero		1
	.zero		1


	//----- nvinfo : EIATTR_EXIT_INSTR_OFFSETS
	.align		4
        /*0038*/ 	.byte	0x04, 0x1c
        /*003a*/ 	.short	(.L_53 - .L_52)


	//   ....[0]....
.L_52:
        /*003c*/ 	.word	0x00001b50


	//----- nvinfo : EIATTR_CRS_STACK_SIZE
	.align		4
.L_53:
        /*0040*/ 	.byte	0x04, 0x1e
        /*0042*/ 	.short	(.L_55 - .L_54)
.L_54:
        /*0044*/ 	.word	0x00000000


	//----- nvinfo : EIATTR_CBANK_PARAM_SIZE
	.align		4
.L_55:
        /*0048*/ 	.byte	0x03, 0x19
        /*004a*/ 	.short	0x0010


	//----- nvinfo : EIATTR_PARAM_CBANK
	.align		4
        /*004c*/ 	.byte	0x04, 0x0a
        /*004e*/ 	.short	(.L_57 - .L_56)
	.align		4
.L_56:
        /*0050*/ 	.word	index@(.nv.constant0._Z14medianFilter11PhS_)
        /*0054*/ 	.short	0x0380
        /*0056*/ 	.short	0x0010


	//----- nvinfo : EIATTR_SW_WAR
	.align		4
.L_57:
        /*0058*/ 	.byte	0x04, 0x36
        /*005a*/ 	.short	(.L_59 - .L_58)
.L_58:
        /*005c*/ 	.word	0x00000008
.L_59:


//--------------------- .nv.info._Z13medianFilter7PhS_ --------------------------
	.section	.nv.info._Z13medianFilter7PhS_,"",@"SHT_CUDA_INFO"
	.sectionflags	@""
	.align	4


	//----- nvinfo : EIATTR_CUDA_API_VERSION
	.align		4
        /*0000*/ 	.byte	0x04, 0x37
        /*0002*/ 	.short	(.L_61 - .L_60)
.L_60:
        /*0004*/ 	.word	0x00000082


	//----- nvinfo : EIATTR_KPARAM_INFO
	.align		4
.L_61:
        /*0008*/ 	.byte	0x04, 0x17
        /*000a*/ 	.short	(.L_63 - .L_62)
.L_62:
        /*000c*/ 	.word	0x00000000
        /*0010*/ 	.short	0x0001
        /*0012*/ 	.short	0x0008
        /*0014*/ 	.byte	0x00, 0xf5, 0x21, 0x00


	//----- nvinfo : EIATTR_KPARAM_INFO
	.align		4
.L_63:
        /*0018*/ 	.byte	0x04, 0x17
        /*001a*/ 	.short	(.L_65 - .L_64)
.L_64:
        /*001c*/ 	.word	0x00000000
        /*0020*/ 	.short	0x0000
        /*0022*/ 	.short	0x0000
        /*0024*/ 	.byte	0x00, 0xf5, 0x21, 0x00


	//----- nvinfo : EIATTR_SPARSE_MMA_MASK
	.align		4
.L_65:
        /*0028*/ 	.byte	0x03, 0x50
        /*002a*/ 	.short	0x0000


	//----- nvinfo : EIATTR_MAXREG_COUNT
	.align		4
        /*002c*/ 	.byte	0x03, 0x1b
        /*002e*/ 	.short	0x00ff


	//----- nvinfo : EIATTR_MERCURY_ISA_VERSION
	.align		4
        /*0030*/ 	.byte	0x03, 0x5f
        /*0032*/ 	.short	0x0101


	//----- nvinfo : EIATTR_VRC_CTA_INIT_COUNT
	.align		4
        /*0034*/ 	.byte	0x02, 0x4a
	.zero		1
	.zero		1


	//----- nvinfo : EIATTR_EXIT_INSTR_OFFSETS
	.align		4
        /*0038*/ 	.byte	0x04, 0x1c
        /*003a*/ 	.short	(.L_67 - .L_66)


	//   ....[0]....
.L_66:
        /*003c*/ 	.word	0x00000d40


	//----- nvinfo : EIATTR_CRS_STACK_SIZE
	.align		4
.L_67:
        /*0040*/ 	.byte	0x04, 0x1e
        /*0042*/ 	.short	(.L_69 - .L_68)
.L_68:
        /*0044*/ 	.word	0x00000000


	//----- nvinfo : EIATTR_CBANK_PARAM_SIZE
	.align		4
.L_69:
        /*0048*/ 	.byte	0x03, 0x19
        /*004a*/ 	.short	0x0010


	//----- nvinfo : EIATTR_PARAM_CBANK
	.align		4
        /*004c*/ 	.byte	0x04, 0x0a
        /*004e*/ 	.short	(.L_71 - .L_70)
	.align		4
.L_70:
        /*0050*/ 	.word	index@(.nv.constant0._Z13medianFilter7PhS_)
        /*0054*/ 	.short	0x0380
        /*0056*/ 	.short	0x0010


	//----- nvinfo : EIATTR_SW_WAR
	.align		4
.L_71:
        /*0058*/ 	.byte	0x04, 0x36
        /*005a*/ 	.short	(.L_73 - .L_72)
.L_72:
        /*005c*/ 	.word	0x00000008
.L_73:


//--------------------- .nv.info._Z13medianFilter3PhS_ --------------------------
	.section	.nv.info._Z13medianFilter3PhS_,"",@"SHT_CUDA_INFO"
	.sectionflags	@""
	.align	4


	//----- nvinfo : EIATTR_CUDA_API_VERSION
	.align		4
        /*0000*/ 	.byte	0x04, 0x37
        /*0002*/ 	.short	(.L_75 - .L_74)
.L_74:
        /*0004*/ 	.word	0x00000082


	//----- nvinfo : EIATTR_KPARAM_INFO
	.align		4
.L_75:
        /*0008*/ 	.byte	0x04, 0x17
        /*000a*/ 	.short	(.L_77 - .L_76)
.L_76:
        /*000c*/ 	.word	0x00000000
        /*0010*/ 	.short	0x0001
        /*0012*/ 	.short	0x0008
        /*0014*/ 	.byte	0x00, 0xf5, 0x21, 0x00


	//----- nvinfo : EIATTR_KPARAM_INFO
	.align		4
.L_77:
        /*0018*/ 	.byte	0x04, 0x17
        /*001a*/ 	.short	(.L_79 - .L_78)
.L_78:
        /*001c*/ 	.word	0x00000000
        /*0020*/ 	.short	0x0000
        /*0022*/ 	.short	0x0000
        /*0024*/ 	.byte	0x00, 0xf5, 0x21, 0x00


	//----- nvinfo : EIATTR_SPARSE_MMA_MASK
	.align		4
.L_79:
        /*0028*/ 	.byte	0x03, 0x50
        /*002a*/ 	.short	0x0000


	//----- nvinfo : EIATTR_MAXREG_COUNT
	.align		4
        /*002c*/ 	.byte	0x03, 0x1b
        /*002e*/ 	.short	0x00ff


	//----- nvinfo : EIATTR_MERCURY_ISA_VERSION
	.align		4
        /*0030*/ 	.byte	0x03, 0x5f
        /*0032*/ 	.short	0x0101


	//----- nvinfo : EIATTR_VRC_CTA_INIT_COUNT
	.align		4
        /*0034*/ 	.byte	0x02, 0x4a
	.zero		1
	.zero		1


	//----- nvinfo : EIATTR_EXIT_INSTR_OFFSETS
	.align		4
        /*0038*/ 	.byte	0x04, 0x1c
        /*003a*/ 	.short	(.L_81 - .L_80)


	//   ....[0]....
.L_80:
        /*003c*/ 	.word	0x00000540


	//----- nvinfo : EIATTR_CRS_STACK_SIZE
	.align		4
.L_81:
        /*0040*/ 	.byte	0x04, 0x1e
        /*0042*/ 	.short	(.L_83 - .L_82)
.L_82:
        /*0044*/ 	.word	0x00000000


	//----- nvinfo : EIATTR_CBANK_PARAM_SIZE
	.align		4
.L_83:
        /*0048*/ 	.byte	0x03, 0x19
        /*004a*/ 	.short	0x0010


	//----- nvinfo : EIATTR_PARAM_CBANK
	.align		4
        /*004c*/ 	.byte	0x04, 0x0a
        /*004e*/ 	.short	(.L_85 - .L_84)
	.align		4
.L_84:
        /*0050*/ 	.word	index@(.nv.constant0._Z13medianFilter3PhS_)
        /*0054*/ 	.short	0x0380
        /*0056*/ 	.short	0x0010


	//----- nvinfo : EIATTR_SW_WAR
	.align		4
.L_85:
        /*0058*/ 	.byte	0x04, 0x36
        /*005a*/ 	.short	(.L_87 - .L_86)
.L_86:
        /*005c*/ 	.word	0x00000008
.L_87:


//--------------------- .nv.callgraph             --------------------------
	.section	.nv.callgraph,"",@"SHT_CUDA_CALLGRAPH"
	.align	4
	.sectionentsize	8
	.align		4
        /*0000*/ 	.word	0x00000000
	.align		4
        /*0004*/ 	.word	0xffffffff
	.align		4
        /*0008*/ 	.word	0x00000000
	.align		4
        /*000c*/ 	.word	0xfffffffe
	.align		4
        /*0010*/ 	.word	0x00000000
	.align		4
        /*0014*/ 	.word	0xfffffffd
	.align		4
        /*0018*/ 	.word	0x00000000
	.align		4
        /*001c*/ 	.word	0xfffffffc


//--------------------- .text._Z14medianFilter15PhS_ --------------------------
	.section	.text._Z14medianFilter15PhS_,"ax",@progbits
	.align	128
        .global         _Z14medianFilter15PhS_
        .type           _Z14medianFilter15PhS_,@function
        .size           _Z14medianFilter15PhS_,(.L_x_53 - _Z14medianFilter15PhS_)
        .other          _Z14medianFilter15PhS_,@"STO_CUDA_ENTRY STV_DEFAULT"
_Z14medianFilter15PhS_:
.text._Z14medianFilter15PhS_:
[----:B------:R-:W0:Y:S01]  /*0000*/  LDC R1, c[0x0][0x37c] ;  /* 0x0000df00ff017b82 */ /* 0x000e220000000800 */
[----:B------:R-:W1:Y:S01]  /*0010*/  S2R R3, SR_TID.Y ;  /* 0x0000000000037919 */ /* 0x000e620000002200 */
[----:B------:R-:W2:Y:S06]  /*0020*/  LDCU UR4, c[0x0][0x2fc] ;  /* 0x00005f80ff0477ac */ /* 0x000eac0008000800 */
[----:B------:R-:W3:Y:S01]  /*0030*/  LDC R2, c[0x0][0x360] ;  /* 0x0000d800ff027b82 */ /* 0x000ee20000000800 */
[----:B0-----:R-:W-:Y:S01]  /*0040*/  VIADD R1, R1, 0xfffffee0 ;  /* 0xfffffee001017836 */ /* 0x001fe20000000000 */
[----:B------:R-:W0:Y:S01]  /*0050*/  S2R R21, SR_TID.X ;  /* 0x0000000000157919 */ /* 0x000e220000002100 */
[----:B------:R-:W4:Y:S01]  /*0060*/  LDCU.64 UR36, c[0x0][0x358] ;  /* 0x00006b00ff2477ac */ /* 0x000f220008000a00 */
[----:B------:R-:W-:Y:S04]  /*0070*/  BSSY.RECONVERGENT B0, `(.L_x_0) ;  /* 0x0000142000007945 */ /* 0x000fe80003800200 */
[----:B------:R-:W1:Y:S08]  /*0080*/  S2UR UR5, SR_CTAID.Y ;  /* 0x00000000000579c3 */ /* 0x000e700000002600 */
[----:B------:R-:W1:Y:S01]  /*0090*/  LDC R0, c[0x0][0x364] ;  /* 0x0000d900ff007b82 */ /* 0x000e620000000800 */
[----:B------:R-:W3:Y:S07]  /*00a0*/  LDCU UR6, c[0x0][0x370] ;  /* 0x00006e00ff0677ac */ /* 0x000eee0008000800 */
[----:B------:R-:W5:Y:S08]  /*00b0*/  LDC R15, c[0x0][0x374] ;  /* 0x0000dd00ff0f7b82 */ /* 0x000f700000000800 */
[----:B------:R-:W2:Y:S01]  /*00c0*/  LDC R18, c[0x0][0x2f8] ;  /* 0x0000be00ff127b82 */ /* 0x000ea20000000800 */
[----:B---3--:R-:W-:-:S02]  /*00d0*/  IMAD R19, R2, UR6, RZ ;  /* 0x0000000602137c24 */ /* 0x008fc4000f8e02ff */
[----:B-1----:R-:W-:-:S05]  /*00e0*/  IMAD R3, R0, UR5, R3 ;  /* 0x0000000500037c24 */ /* 0x002fca000f8e0203 */
[----:B------:R-:W0:Y:S01]  /*00f0*/  S2UR UR5, SR_CTAID.X ;  /* 0x00000000000579c3 */ /* 0x000e220000002500 */
[----:B------:R-:W-:-:S04]  /*0100*/  VIADD R4, R3, 0xfffffff9 ;  /* 0xfffffff903047836 */ /* 0x000fc80000000000 */
[----:B------:R-:W-:Y:S02]  /*0110*/  IMAD R4, R19, R4, RZ ;  /* 0x0000000413047224 */ /* 0x000fe400078e02ff */
[----:B-----5:R-:W-:-:S03]  /*0120*/  IMAD R0, R0, R15, -0x7 ;  /* 0xfffffff900007424 */ /* 0x020fc600078e020f */
[----:B------:R-:W-:Y:S02]  /*0130*/  IADD3 R5, PT, PT, R19, R4, RZ ;  /* 0x0000000413057210 */ /* 0x000fe40007ffe0ff */
[----:B------:R-:W-:-:S03]  /*0140*/  ISETP.GE.U32.AND P0, PT, R3, R0, PT ;  /* 0x000000000300720c */ /* 0x000fc60003f06070 */
[----:B------:R-:W-:Y:S01]  /*0150*/  IMAD.IADD R6, R19, 0x1, R5 ;  /* 0x0000000113067824 */ /* 0x000fe200078e0205 */
[----:B------:R-:W-:Y:S01]  /*0160*/  ISETP.LT.U32.OR P0, PT, R3, 0x7, P0 ;  /* 0x000000070300780c */ /* 0x000fe20000701470 */
[C---:B------:R-:W-:Y:S01]  /*0170*/  VIADD R3, R19.reuse, 0xfffffff9 ;  /* 0xfffffff913037836 */ /* 0x040fe20000000000 */
[----:B------:R2:W-:Y:S01]  /*0180*/  STL.64 [R1], R4 ;  /* 0x0000000401007387 */ /* 0x0005e20000100a00 */
[----:B------:R-:W-:Y:S02]  /*0190*/  IMAD.IADD R7, R19, 0x1, R6 ;  /* 0x0000000113077824 */ /* 0x000fe400078e0206 */
[----:B0-----:R-:W-:-:S03]  /*01a0*/  IMAD R2, R2, UR5, R21 ;  /* 0x0000000502027c24 */ /* 0x001fc6000f8e0215 */
[----:B------:R-:W-:Y:S01]  /*01b0*/  IADD3 R8, PT, PT, R19, R7, RZ ;  /* 0x0000000713087210 */ /* 0x000fe20007ffe0ff */
[----:B------:R0:W-:Y:S01]  /*01c0*/  STL.64 [R1+0x8], R6 ;  /* 0x0000080601007387 */ /* 0x0001e20000100a00 */
[----:B------:R-:W-:-:S03]  /*01d0*/  ISETP.LT.OR P0, PT, R2, 0x7, P0 ;  /* 0x000000070200780c */ /* 0x000fc60000701670 */
[----:B------:R-:W-:Y:S01]  /*01e0*/  IMAD.IADD R9, R19, 0x1, R8 ;  /* 0x0000000113097824 */ /* 0x000fe200078e0208 */
[----:B--2---:R-:W-:Y:S02]  /*01f0*/  IADD3 R4, P1, P2, R1, 0x3c, R18 ;  /* 0x0000003c01047810 */ /* 0x004fe40007a3e012 */
[----:B------:R-:W-:Y:S01]  /*0200*/  ISETP.GE.OR P0, PT, R2, R3, P0 ;  /* 0x000000030200720c */ /* 0x000fe20000706670 */
[----:B------:R-:W-:Y:S01]  /*0210*/  IMAD.IADD R16, R19, 0x1, R9 ;  /* 0x0000000113107824 */ /* 0x000fe200078e0209 */
[----:B------:R0:W-:Y:S01]  /*0220*/  STL.64 [R1+0x10], R8 ;  /* 0x0000100801007387 */ /* 0x0001e20000100a00 */
[----:B------:R-:W-:-:S03]  /*0230*/  IADD3.X R5, PT, PT, RZ, UR4, RZ, P1, P2 ;  /* 0x00000004ff057c10 */ /* 0x000fc60008fe44ff */
[----:B------:R-:W-:-:S05]  /*0240*/  IADD3 R17, PT, PT, R19, R16, RZ ;  /* 0x0000001013117210 */ /* 0x000fca0007ffe0ff */
[C---:B------:R-:W-:Y:S01]  /*0250*/  IMAD.IADD R10, R19.reuse, 0x1, R17 ;  /* 0x00000001130a7824 */ /* 0x040fe200078e0211 */
[----:B------:R0:W-:Y:S03]  /*0260*/  STL.64 [R1+0x18], R16 ;  /* 0x0000181001007387 */ /* 0x0001e60000100a00 */
[----:B------:R-:W-:-:S05]  /*0270*/  IMAD.IADD R11, R19, 0x1, R10 ;  /* 0x00000001130b7824 */ /* 0x000fca00078e020a */
[C---:B------:R-:W-:Y:S01]  /*0280*/  IADD3 R12, PT, PT, R19.reuse, R11, RZ ;  /* 0x0000000b130c7210 */ /* 0x040fe20007ffe0ff */
[----:B------:R0:W-:Y:S04]  /*0290*/  STL.64 [R1+0x20], R10 ;  /* 0x0000200a01007387 */ /* 0x0001e80000100a00 */
[----:B------:R-:W-:-:S04]  /*02a0*/  IMAD.IADD R13, R19, 0x1, R12 ;  /* 0x00000001130d7824 */ /* 0x000fc800078e020c */
[C---:B------:R-:W-:Y:S01]  /*02b0*/  IMAD.IADD R14, R19.reuse, 0x1, R13 ;  /* 0x00000001130e7824 */ /* 0x040fe200078e020d */
[----:B------:R0:W-:Y:S04]  /*02c0*/  STL.64 [R1+0x28], R12 ;  /* 0x0000280c01007387 */ /* 0x0001e80000100a00 */
[----:B------:R-:W-:-:S05]  /*02d0*/  IADD3 R15, PT, PT, R19, R14, RZ ;  /* 0x0000000e130f7210 */ /* 0x000fca0007ffe0ff */
[----:B------:R-:W-:Y:S01]  /*02e0*/  IMAD.IADD R0, R19, 0x1, R15 ;  /* 0x0000000113007824 */ /* 0x000fe200078e020f */
[----:B------:R0:W-:Y:S04]  /*02f0*/  STL.64 [R1+0x30], R14 ;  /* 0x0000300e01007387 */ /* 0x0001e80000100a00 */
[----:B------:R0:W-:Y:S01]  /*0300*/  STL [R1+0x38], R0 ;  /* 0x0000380001007387 */ /* 0x0001e20000100800 */
[----:B----4-:R-:W-:Y:S05]  /*0310*/  @P0 BRA `(.L_x_1) ;  /* 0x0000000000c40947 */ /* 0x010fea0003800000 */
[----:B------:R-:W-:Y:S01]  /*0320*/  IADD3 R3, PT, PT, R2, -0x7, RZ ;  /* 0xfffffff902037810 */ /* 0x000fe20007ffe0ff */
[----:B0-----:R-:W-:Y:S01]  /*0330*/  IMAD.MOV.U32 R0, RZ, RZ, RZ ;  /* 0x000000ffff007224 */ /* 0x001fe200078e00ff */
[----:B------:R-:W0:Y:S01]  /*0340*/  LDCU.64 UR4, c[0x0][0x380] ;  /* 0x00007000ff0477ac */ /* 0x000e220008000a00 */
[----:B------:R-:W-:-:S05]  /*0350*/  NOP ;  /* 0x0000000000007918 */ /* 0x000fca0000000000 */
.L_x_2:
[----:B------:R-:W-:-:S05]  /*0360*/  PRMT R6, R0, 0x9910, RZ ;  /* 0x0000991000067816 */ /* 0x000fca00000000ff */
[----:B------:R-:W-:-:S05]  /*0370*/  IMAD R6, R6, 0x89, RZ ;  /* 0x0000008906067824 */ /* 0x000fca00078e02ff */
[----:B------:R-:W-:-:S04]  /*0380*/  LOP3.LUT R6, R6, 0xffff, RZ, 0xc0, !PT ;  /* 0x0000ffff06067812 */ /* 0x000fc800078ec0ff */
[----:B------:R-:W-:-:S04]  /*0390*/  SHF.R.U32.HI R6, RZ, 0xb, R6 ;  /* 0x0000000bff067819 */ /* 0x000fc80000011606 */
[----:B------:R-:W-:-:S05]  /*03a0*/  LOP3.LUT R6, R6, 0xffff, RZ, 0xc0, !PT ;  /* 0x0000ffff06067812 */ /* 0x000fca00078ec0ff */
[----:B-1----:R-:W-:-:S06]  /*03b0*/  IMAD R8, R6, 0x4, R1 ;  /* 0x0000000406087824 */ /* 0x002fcc00078e0201 */
[----:B------:R-:W2:Y:S02]  /*03c0*/  LDL R8, [R8] ;  /* 0x0000000008087983 */ /* 0x000ea40000100800 */
[----:B--2---:R-:W-:-:S04]  /*03d0*/  IADD3 R7, PT, PT, R3, R8, RZ ;  /* 0x0000000803077210 */ /* 0x004fc80007ffe0ff */
[----:B0-----:R-:W-:-:S04]  /*03e0*/  IADD3 R6, P0, PT, R7, UR4, RZ ;  /* 0x0000000407067c10 */ /* 0x001fc8000ff1e0ff */
[----:B------:R-:W-:-:S05]  /*03f0*/  LEA.HI.X.SX32 R7, R7, UR5, 0x1, P0 ;  /* 0x0000000507077c11 */ /* 0x000fca00080f0eff */
[----:B------:R-:W2:Y:S04]  /*0400*/  LDG.E.U8 R9, desc[UR36][R6.64] ;  /* 0x0000002406097981 */ /* 0x000ea8000c1e1100 */
[----:B------:R-:W3:Y:S04]  /*0410*/  LDG.E.U8 R10, desc[UR36][R6.64+0x1] ;  /* 0x00000124060a7981 */ /* 0x000ee8000c1e1100 */
[----:B------:R-:W4:Y:S04]  /*0420*/  LDG.E.U8 R11, desc[UR36][R6.64+0x2] ;  /* 0x00000224060b7981 */ /* 0x000f28000c1e1100 */
[----:B------:R-:W5:Y:S04]  /*0430*/  LDG.E.U8 R12, desc[UR36][R6.64+0x3] ;  /* 0x00000324060c7981 */ /* 0x000f68000c1e1100 */
        /* <DEDUP_REMOVED lines=10> */
[----:B------:R-:W5:Y:S01]  /*04e0*/  LDG.E.U8 R23, desc[UR36][R6.64+0xe] ;  /* 0x00000e2406177981 */ /* 0x000f62000c1e1100 */
[----:B------:R-:W-:-:S02]  /*04f0*/  IMAD.IADD R25, R1, 0x1, R0 ;  /* 0x0000000101197824 */ /* 0x000fc400078e0200 */
[----:B------:R-:W-:-:S05]  /*0500*/  VIADD R0, R0, 0xf ;  /* 0x0000000f00007836 */ /* 0x000fca0000000000 */
[----:B------:R-:W-:Y:S01]  /*0510*/  ISETP.GE.U32.AND P0, PT, R0, 0xe1, PT ;  /* 0x000000e10000780c */ /* 0x000fe20003f06070 */
[----:B--2---:R1:W-:Y:S04]  /*0520*/  STL.U8 [R25+0x3c], R9 ;  /* 0x00003c0919007387 */ /* 0x0043e80000100000 */
[----:B---3--:R1:W-:Y:S04]  /*0530*/  STL.U8 [R25+0x3d], R10 ;  /* 0x00003d0a19007387 */ /* 0x0083e80000100000 */
[----:B----4-:R1:W-:Y:S04]  /*0540*/  STL.U8 [R25+0x3e], R11 ;  /* 0x00003e0b19007387 */ /* 0x0103e80000100000 */
[----:B-----5:R1:W-:Y:S04]  /*0550*/  STL.U8 [R25+0x3f], R12 ;  /* 0x00003f0c19007387 */ /* 0x0203e80000100000 */
[----:B------:R1:W-:Y:S04]  /*0560*/  STL.U8 [R25+0x40], R13 ;  /* 0x0000400d19007387 */ /* 0x0003e80000100000 */
        /* <DEDUP_REMOVED lines=9> */
[----:B------:R1:W-:Y:S01]  /*0600*/  STL.U8 [R25+0x4a], R23 ;  /* 0x00004a1719007387 */ /* 0x0003e20000100000 */
[----:B------:R-:W-:Y:S05]  /*0610*/  @!P0 BRA `(.L_x_2) ;  /* 0xfffffffc00508947 */ /* 0x000fea000383ffff */
[----:B------:R-:W-:Y:S05]  /*0620*/  BRA `(.L_x_3) ;  /* 0x0000000c00987947 */ /* 0x000fea0003800000 */
.L_x_1:
[----:B------:R-:W1:Y:S01]  /*0630*/  LDCU.64 UR4, c[0x0][0x380] ;  /* 0x00007000ff0477ac */ /* 0x000e620008000a00 */
[----:B0-----:R-:W-:-:S04]  /*0640*/  IADD3 R0, PT, PT, R2, R17, RZ ;  /* 0x0000001102007210 */ /* 0x001fc80007ffe0ff */
[----:B-1----:R-:W-:-:S04]  /*0650*/  IADD3 R6, P0, PT, R0, UR4, RZ ;  /* 0x0000000400067c10 */ /* 0x002fc8000ff1e0ff */
[----:B------:R-:W-:-:S05]  /*0660*/  LEA.HI.X.SX32 R7, R0, UR5, 0x1, P0 ;  /* 0x0000000500077c11 */ /* 0x000fca00080f0eff */
[----:B------:R-:W2:Y:S01]  /*0670*/  LDG.E.U8 R0, desc[UR36][R6.64] ;  /* 0x0000002406007981 */ /* 0x000ea2000c1e1100 */
[----:B------:R-:W-:-:S03]  /*0680*/  IMAD.MOV.U32 R3, RZ, RZ, 0xff ;  /* 0x000000ffff037424 */ /* 0x000fc600078e00ff */
[----:B------:R0:W-:Y:S04]  /*0690*/  STL.U8 [R1+0x3c], RZ ;  /* 0x00003cff01007387 */ /* 0x0001e80000100000 */
        /* <DEDUP_REMOVED lines=73> */
[----:B--2---:R0:W-:Y:S04]  /*0b30*/  STL.U8 [R1+0xac], R0 ;  /* 0x0000ac0001007387 */ /* 0x0041e80000100000 */
        /* <DEDUP_REMOVED lines=148> */
[----:B------:R0:W-:Y:S02]  /*1480*/  STL.U8 [R1+0x11c], R3 ;  /* 0x00011c0301007387 */ /* 0x0001e40000100000 */
.L_x_3:
[----:B------:R-:W-:Y:S05]  /*1490*/  BSYNC.RECONVERGENT B0 ;  /* 0x0000000000007941 */ /* 0x000fea0003800200 */
.L_x_0:
[----:B------:R-:W-:Y:S02]  /*14a0*/  HFMA2 R7, -RZ, RZ, 0, 1.33514404296875e-05 ;  /* 0x000000e0ff077431 */ /* 0x000fe400000001ff */
[----:B------:R-:W-:Y:S01]  /*14b0*/  IMAD.MOV.U32 R6, RZ, RZ, RZ ;  /* 0x000000ffff067224 */ /* 0x000fe200078e00ff */
[----:B-1----:R-:W-:Y:S01]  /*14c0*/  MOV R20, 0x14f0 ;  /* 0x000014f000147802 */ /* 0x002fe20000000f00 */
[----:B------:R-:W-:-:S07]  /*14d0*/  IMAD.MOV.U32 R21, RZ, RZ, 0x0 ;  /* 0x00000000ff157424 */ /* 0x000fce00078e00ff */
[----:B0-----:R-:W-:Y:S05]  /*14e0*/  CALL.REL.NOINC `($_Z14medianFilter15PhS_$_Z9QuickSortPhii) ;  /* 0x00000000001c7944 */ /* 0x001fea0003c00000 */
[----:B------:R-:W2:Y:S01]  /*14f0*/  LDL.U8 R5, [R1+0xac] ;  /* 0x0000ac0001057983 */ /* 0x000ea20000100000 */
[----:B------:R-:W0:Y:S01]  /*1500*/  LDCU.64 UR4, c[0x0][0x388] ;  /* 0x00007100ff0477ac */ /* 0x000e220008000a00 */
[----:B------:R-:W-:-:S05]  /*1510*/  IMAD.IADD R17, R2, 0x1, R17 ;  /* 0x0000000102117824 */ /* 0x000fca00078e0211 */
[----:B0-----:R-:W-:-:S04]  /*1520*/  IADD3 R2, P0, PT, R17, UR4, RZ ;  /* 0x0000000411027c10 */ /* 0x001fc8000ff1e0ff */
[----:B------:R-:W-:-:S05]  /*1530*/  LEA.HI.X.SX32 R3, R17, UR5, 0x1, P0 ;  /* 0x0000000511037c11 */ /* 0x000fca00080f0eff */
[----:B--2---:R-:W-:Y:S01]  /*1540*/  STG.E.U8 desc[UR36][R2.64], R5 ;  /* 0x0000000502007986 */ /* 0x004fe2000c101124 */
[----:B------:R-:W-:Y:S05]  /*1550*/  EXIT ;  /* 0x000000000000794d */ /* 0x000fea0003800000 */
        .type           $_Z14medianFilter15PhS_$_Z9QuickSortPhii,@function
        .size           $_Z14medianFilter15PhS_$_Z9QuickSortPhii,(.L_x_53 - $_Z14medianFilter15PhS_$_Z9QuickSortPhii)
$_Z14medianFilter15PhS_$_Z9QuickSortPhii:
[----:B------:R-:W-:-:S05]  /*1560*/  IADD3 R1, PT, PT, R1, -0x28, RZ ;  /* 0xffffffd801017810 */ /* 0x000fca0007ffe0ff */
[----:B------:R-:W-:Y:S04]  /*1570*/  STL [R1+0x18], R21 ;  /* 0x0000181501007387 */ /* 0x000fe80000100800 */
[----:B------:R-:W-:Y:S04]  /*1580*/  STL [R1+0x14], R20 ;  /* 0x0000141401007387 */ /* 0x000fe80000100800 */
[----:B------:R-:W-:Y:S04]  /*1590*/  STL [R1+0x10], R19 ;  /* 0x0000101301007387 */ /* 0x000fe80000100800 */
[----:B------:R-:W-:Y:S04]  /*15a0*/  STL [R1], R2 ;  /* 0x0000000201007387 */ /* 0x000fe80000100800 */
[----:B------:R0:W-:Y:S04]  /*15b0*/  STL [R1+0x20], R23 ;  /* 0x0000201701007387 */ /* 0x0001e80000100800 */
[----:B------:R1:W-:Y:S04]  /*15c0*/  STL [R1+0x1c], R22 ;  /* 0x00001c1601007387 */ /* 0x0003e80000100800 */
[----:B------:R2:W-:Y:S01]  /*15d0*/  STL [R1+0xc], R18 ;  /* 0x00000c1201007387 */ /* 0x0005e20000100800 */
[----:B0-----:R-:W0:Y:S05]  /*15e0*/  BMOV.32.CLEAR R23, B7 ;  /* 0x0000000007177355 */ /* 0x001e2a0000100000 */
[----:B-1----:R-:W1:Y:S05]  /*15f0*/  BMOV.32.CLEAR R22, B6 ;  /* 0x0000000006167355 */ /* 0x002e6a0000100000 */
[----:B------:R-:W-:Y:S01]  /*1600*/  BSSY.RECONVERGENT B7, `(.L_x_4) ;  /* 0x000003a000077945 */ /* 0x000fe20003800200 */
[----:B------:R3:W-:Y:S01]  /*1610*/  STL [R1+0x8], R17 ;  /* 0x0000081101007387 */ /* 0x0007e20000100800 */
[----:B--2---:R-:W-:-:S03]  /*1620*/  MOV R18, R4 ;  /* 0x0000000400127202 */ /* 0x004fc60000000f00 */
[----:B------:R2:W-:Y:S01]  /*1630*/  STL [R1+0x4], R16 ;  /* 0x0000041001007387 */ /* 0x0005e20000100800 */
[----:B---3--:R-:W-:Y:S02]  /*1640*/  IMAD.MOV.U32 R17, RZ, RZ, R5 ;  /* 0x000000ffff117224 */ /* 0x008fe400078e0005 */
[----:B--2---:R-:W-:Y:S01]  /*1650*/  IMAD.MOV.U32 R16, RZ, RZ, R7 ;  /* 0x000000ffff107224 */ /* 0x004fe200078e0007 */
[----:B------:R-:W2:Y:S04]  /*1660*/  LDCU UR4, c[0x0][0x2f8] ;  /* 0x00005f00ff0477ac */ /* 0x000ea80008000800 */
[----:B------:R-:W-:Y:S01]  /*1670*/  ISETP.GT.AND P0, PT, R16, R6, PT ;  /* 0x000000061000720c */ /* 0x000fe20003f04270 */
[----:B--2---:R-:W-:-:S12]  /*1680*/  VIADD R2, R18, -UR4 ;  /* 0x8000000412027c36 */ /* 0x004fd80008000000 */
[----:B01----:R-:W-:Y:S05]  /*1690*/  @!P0 BRA `(.L_x_5) ;  /* 0x0000000000c08947 */ /* 0x003fea0003800000 */
[----:B------:R-:W-:Y:S01]  /*16a0*/  BSSY.RECONVERGENT B6, `(.L_x_5) ;  /* 0x000002f000067945 */ /* 0x000fe20003800200 */
.L_x_12:
[----:B------:R-:W-:-:S05]  /*16b0*/  IMAD.IADD R4, R6, 0x1, R2 ;  /* 0x0000000106047824 */ /* 0x000fca00078e0202 */
[----:B------:R0:W5:Y:S01]  /*16c0*/  LDL.U8 R7, [R4] ;  /* 0x0000000004077983 */ /* 0x0001620000100000 */
[----:B------:R-:W-:Y:S01]  /*16d0*/  BSSY.RECONVERGENT B0, `(.L_x_6) ;  /* 0x0000022000007945 */ /* 0x000fe20003800200 */
[----:B------:R-:W-:Y:S01]  /*16e0*/  MOV R3, R16 ;  /* 0x0000001000037202 */ /* 0x000fe20000000f00 */
[----:B------:R-:W-:-:S07]  /*16f0*/  IMAD.MOV.U32 R0, RZ, RZ, R6 ;  /* 0x000000ffff007224 */ /* 0x000fce00078e0006 */
.L_x_11:
[----:B------:R-:W-:Y:S01]  /*1700*/  BSSY.RECONVERGENT B1, `(.L_x_7) ;  /* 0x000000a000017945 */ /* 0x000fe20003800200 */
[----:B------:R-:W-:-:S07]  /*1710*/  VIADD R5, R3, 0x1 ;  /* 0x0000000103057836 */ /* 0x000fce0000000000 */
.L_x_8:
[----:B0-----:R-:W-:-:S06]  /*1720*/  IADD3 R4, PT, PT, R3, R2, RZ ;  /* 0x0000000203047210 */ /* 0x001fcc0007ffe0ff */
[----:B------:R-:W2:Y:S01]  /*1730*/  LDL.U8 R4, [R4] ;  /* 0x0000000004047983 */ /* 0x000ea20000100000 */
[C---:B------:R-:W-:Y:S01]  /*1740*/  ISETP.GT.AND P1, PT, R3.reuse, R0, PT ;  /* 0x000000000300720c */ /* 0x040fe20003f24270 */
[----:B------:R-:W-:Y:S01]  /*1750*/  IMAD.MOV.U32 R8, RZ, RZ, R3 ;  /* 0x000000ffff087224 */ /* 0x000fe200078e0003 */
[----:B------:R-:W-:Y:S01]  /*1760*/  IADD3 R3, PT, PT, R3, -0x1, RZ ;  /* 0xffffffff03037810 */ /* 0x000fe20007ffe0ff */
[----:B------:R-:W-:Y:S01]  /*1770*/  VIADD R5, R5, 0xffffffff ;  /* 0xffffffff05057836 */ /* 0x000fe20000000000 */
[----:B--2--5:R-:W-:-:S13]  /*1780*/  ISETP.GE.U32.AND P0, PT, R7, R4, PT ;  /* 0x000000040700720c */ /* 0x024fda0003f06070 */
[----:B------:R-:W-:Y:S05]  /*1790*/  @!P0 BRA P1, `(.L_x_8) ;  /* 0xfffffffc00e08947 */ /* 0x000fea000083ffff */
[----:B------:R-:W-:Y:S05]  /*17a0*/  BSYNC.RECONVERGENT B1 ;  /* 0x0000000000017941 */ /* 0x000fea0003800200 */
.L_x_7:
[--C-:B------:R-:W-:Y:S01]  /*17b0*/  IMAD.IADD R3, R0, 0x1, R2.reuse ;  /* 0x0000000100037824 */ /* 0x100fe200078e0202 */
[----:B------:R-:W-:Y:S01]  /*17c0*/  BSSY.RECONVERGENT B1, `(.L_x_9) ;  /* 0x000000d000017945 */ /* 0x000fe20003800200 */
[----:B------:R-:W-:Y:S01]  /*17d0*/  IMAD.IADD R10, R5, 0x1, R2 ;  /* 0x00000001050a7824 */ /* 0x000fe200078e0202 */
[----:B------:R-:W-:Y:S02]  /*17e0*/  MOV R19, R0 ;  /* 0x0000000000137202 */ /* 0x000fe40000000f00 */
[----:B------:R0:W-:Y:S04]  /*17f0*/  STL.U8 [R3], R4 ;  /* 0x0000000403007387 */ /* 0x0001e80000100000 */
[----:B------:R0:W-:Y:S02]  /*1800*/  STL.U8 [R10], R7 ;  /* 0x000000070a007387 */ /* 0x0001e40000100000 */
.L_x_10:
[----:B0-----:R-:W-:-:S05]  /*1810*/  IMAD.IADD R4, R19, 0x1, R2 ;  /* 0x0000000113047824 */ /* 0x001fca00078e0202 */
[----:B------:R-:W2:Y:S01]  /*1820*/  LDL.U8 R5, [R4] ;  /* 0x0000000004057983 */ /* 0x000ea20000100000 */
[C---:B------:R-:W-:Y:S01]  /*1830*/  ISETP.LT.AND P1, PT, R19.reuse, R8, PT ;  /* 0x000000081300720c */ /* 0x040fe20003f21270 */
[----:B------:R-:W-:Y:S01]  /*1840*/  VIADD R3, R19, 0x1 ;  /* 0x0000000113037836 */ /* 0x000fe20000000000 */
[----:B------:R-:W-:-:S03]  /*1850*/  MOV R0, R19 ;  /* 0x0000001300007202 */ /* 0x000fc60000000f00 */
[----:B------:R-:W-:Y:S01]  /*1860*/  IMAD.MOV.U32 R19, RZ, RZ, R3 ;  /* 0x000000ffff137224 */ /* 0x000fe200078e0003 */
[----:B--2---:R-:W-:-:S13]  /*1870*/  ISETP.GE.U32.AND P0, PT, R7, R5, PT ;  /* 0x000000050700720c */ /* 0x004fda0003f06070 */
[----:B------:R-:W-:Y:S05]  /*1880*/  @P0 BRA P1, `(.L_x_10) ;  /* 0xfffffffc00e00947 */ /* 0x000fea000083ffff */
[----:B------:R-:W-:Y:S05]  /*1890*/  BSYNC.RECONVERGENT B1 ;  /* 0x0000000000017941 */ /* 0x000fea0003800200 */
.L_x_9:
[----:B------:R1:W-:Y:S01]  /*18a0*/  STL.U8 [R10], R5 ;  /* 0x000000050a007387 */ /* 0x0003e20000100000 */
[----:B------:R-:W-:Y:S01]  /*18b0*/  ISETP.GE.AND P0, PT, R0, R8, PT ;  /* 0x000000080000720c */ /* 0x000fe20003f06270 */
[----:B------:R-:W-:Y:S02]  /*18c0*/  IMAD.MOV.U32 R3, RZ, RZ, R8 ;  /* 0x000000ffff037224 */ /* 0x000fe400078e0008 */
[----:B------:R1:W-:Y:S10]  /*18d0*/  STL.U8 [R4], R7 ;  /* 0x0000000704007387 */ /* 0x0003f40000100000 */
[----:B-1----:R-:W-:Y:S05]  /*18e0*/  @!P0 BRA `(.L_x_11) ;  /* 0xfffffffc00848947 */ /* 0x002fea000383ffff */
[----:B------:R-:W-:Y:S05]  /*18f0*/  BSYNC.RECONVERGENT B0 ;  /* 0x0000000000007941 */ /* 0x000fea0003800200 */
.L_x_6:
[----:B------:R-:W-:Y:S01]  /*1900*/  HFMA2 R21, -RZ, RZ, 0, 0 ;  /* 0x00000000ff157431 */ /* 0x000fe200000001ff */
[----:B------:R-:W-:Y:S01]  /*1910*/  IADD3 R7, PT, PT, R0, -0x1, RZ ;  /* 0xffffffff00077810 */ /* 0x000fe20007ffe0ff */
[----:B------:R-:W-:Y:S01]  /*1920*/  IMAD.MOV.U32 R4, RZ, RZ, R18 ;  /* 0x000000ffff047224 */ /* 0x000fe200078e0012 */
[----:B------:R-:W-:Y:S01]  /*1930*/  MOV R20, 0x1960 ;  /* 0x0000196000147802 */ /* 0x000fe20000000f00 */
[----:B------:R-:W-:-:S07]  /*1940*/  IMAD.MOV.U32 R5, RZ, RZ, R17 ;  /* 0x000000ffff057224 */ /* 0x000fce00078e0011 */
[----:B------:R-:W-:Y:S05]  /*1950*/  CALL.REL.NOINC `($_Z14medianFilter15PhS_$_Z9QuickSortPhii) ;  /* 0xfffffffc00007944 */ /* 0x000fea0003c3ffff */
[----:B------:R-:W-:Y:S01]  /*1960*/  ISETP.GT.AND P0, PT, R16, R19, PT ;  /* 0x000000131000720c */ /* 0x000fe20003f04270 */
[----:B------:R-:W-:-:S12]  /*1970*/  IMAD.MOV.U32 R6, RZ, RZ, R19 ;  /* 0x000000ffff067224 */ /* 0x000fd800078e0013 */
[----:B------:R-:W-:Y:S05]  /*1980*/  @P0 BRA `(.L_x_12) ;  /* 0xfffffffc00480947 */ /* 0x000fea000383ffff */
[----:B------:R-:W-:Y:S05]  /*1990*/  BSYNC.RECONVERGENT B6 ;  /* 0x0000000000067941 */ /* 0x000fea0003800200 */
.L_x_5:
[----:B------:R-:W-:Y:S05]  /*19a0*/  BSYNC.RECONVERGENT B7 ;  /* 0x0000000000077941 */ /* 0x000fea0003800200 */
.L_x_4:
[----:B------:R-:W2:Y:S01]  /*19b0*/  LDL R20, [R1+0x14] ;  /* 0x0000140001147983 */ /* 0x000ea20000100800 */
[----:B------:R0:W-:Y:S05]  /*19c0*/  BMOV.32 B6, R22 ;  /* 0x0000001606007356 */ /* 0x0001ea0000000000 */
[----:B------:R-:W2:Y:S01]  /*19d0*/  LDL R21, [R1+0x18] ;  /* 0x0000180001157983 */ /* 0x000ea20000100800 */
[----:B------:R1:W-:Y:S05]  /*19e0*/  BMOV.32 B7, R23 ;  /* 0x0000001707007356 */ /* 0x0003ea0000000000 */
[----:B------:R-:W2:Y:S04]  /*19f0*/  LDL R2, [R1] ;  /* 0x0000000001027983 */ /* 0x000ea80000100800 */
[----:B------:R-:W2:Y:S04]  /*1a00*/  LDL R16, [R1+0x4] ;  /* 0x0000040001107983 */ /* 0x000ea80000100800 */
[----:B------:R-:W2:Y:S04]  /*1a10*/  LDL R17, [R1+0x8] ;  /* 0x0000080001117983 */ /* 0x000ea80000100800 */
[----:B------:R-:W2:Y:S04]  /*1a20*/  LDL R18, [R1+0xc] ;  /* 0x00000c0001127983 */ /* 0x000ea80000100800 */
[----:B------:R-:W2:Y:S04]  /*1a30*/  LDL R19, [R1+0x10] ;  /* 0x0000100001137983 */ /* 0x000ea80000100800 */
[----:B0-----:R-:W2:Y:S04]  /*1a40*/  LDL R22, [R1+0x1c] ;  /* 0x00001c0001167983 */ /* 0x001ea80000100800 */
[----:B-1----:R0:W2:Y:S02]  /*1a50*/  LDL R23, [R1+0x20] ;  /* 0x0000200001177983 */ /* 0x0020a40000100800 */
[----:B0-----:R-:W-:Y:S01]  /*1a60*/  IADD3 R1, PT, PT, R1, 0x28, RZ ;  /* 0x0000002801017810 */ /* 0x001fe20007ffe0ff */
[----:B--2---:R-:W-:Y:S06]  /*1a70*/  RET.REL.NODEC R20 `(_Z14medianFilter15PhS_) ;  /* 0xffffffe414607950 */ /* 0x004fec0003c3ffff */
.L_x_13:
[----:B------:R-:W-:-:S00]  /*1a80*/  BRA `(.L_x_13) ;  /* 0xfffffffc00fc7947 */ /* 0x000fc0000383ffff */
[----:B------:R-:W-:-:S00]  /*1a90*/  NOP ;  /* 0x0000000000007918 */ /* 0x000fc00000000000 */
        /* <DEDUP_REMOVED lines=14> */
.L_x_53:


//--------------------- .text._Z14medianFilter11PhS_ --------------------------
	.section	.text._Z14medianFilter11PhS_,"ax",@progbits
	.align	128
        .global         _Z14medianFilter11PhS_
        .type           _Z14medianFilter11PhS_,@function
        .size           _Z14medianFilter11PhS_,(.L_x_54 - _Z14medianFilter11PhS_)
        .other          _Z14medianFilter11PhS_,@"STO_CUDA_ENTRY STV_DEFAULT"
_Z14medianFilter11PhS_:
.text._Z14medianFilter11PhS_:
        /* <DEDUP_REMOVED lines=8> */
[----:B------:R-:W1:Y:S01]  /*0080*/  LDC R3, c[0x0][0x364] ;  /* 0x0000d900ff037b82 */ /* 0x000e620000000800 */
[----:B------:R-:W3:Y:S07]  /*0090*/  LDCU UR7, c[0x0][0x370] ;  /* 0x00006e00ff0777ac */ /* 0x000eee0008000800 */
[----:B------:R-:W1:Y:S08]  /*00a0*/  S2UR UR4, SR_CTAID.Y ;  /* 0x00000000000479c3 */ /* 0x000e700000002600 */
[----:B------:R-:W5:Y:S01]  /*00b0*/  LDC R4, c[0x0][0x374] ;  /* 0x0000dd00ff047b82 */ /* 0x000f620000000800 */
[----:B---3--:R-:W-:-:S07]  /*00c0*/  IMAD R13, R17, UR7, RZ ;  /* 0x00000007110d7c24 */ /* 0x008fce000f8e02ff */
[----:B------:R-:W0:Y:S01]  /*00d0*/  S2UR UR6, SR_CTAID.X ;  /* 0x00000000000679c3 */ /* 0x000e220000002500 */
[C---:B-1----:R-:W-:Y:S01]  /*00e0*/  IMAD R0, R3.reuse, UR4, R0 ;  /* 0x0000000403007c24 */ /* 0x042fe2000f8e0200 */
[----:B------:R-:W1:Y:S01]  /*00f0*/  LDCU UR4, c[0x0][0x2f8] ;  /* 0x00005f00ff0477ac */ /* 0x000e620008000800 */
[----:B-----5:R-:W-:-:S05]  /*0100*/  IMAD R3, R3, R4, -0x5 ;  /* 0xfffffffb03037424 */ /* 0x020fca00078e0204 */
[----:B------:R-:W-:Y:S01]  /*0110*/  ISETP.GE.U32.AND P0, PT, R0, R3, PT ;  /* 0x000000030000720c */ /* 0x000fe20003f06070 */
[----:B0-----:R-:W-:-:S03]  /*0120*/  IMAD R17, R17, UR6, R2 ;  /* 0x0000000611117c24 */ /* 0x001fc6000f8e0202 */
[C---:B------:R-:W-:Y:S01]  /*0130*/  ISETP.LT.U32.OR P0, PT, R0.reuse, 0x5, P0 ;  /* 0x000000050000780c */ /* 0x040fe20000701470 */
[----:B------:R-:W-:Y:S01]  /*0140*/  VIADD R2, R13, 0xfffffffb ;  /* 0xfffffffb0d027836 */ /* 0x000fe20000000000 */
[----:B-1----:R-:W-:Y:S01]  /*0150*/  IADD3 R4, P1, PT, R1, UR4, RZ ;  /* 0x0000000401047c10 */ /* 0x002fe2000ff3e0ff */
[----:B------:R-:W-:Y:S01]  /*0160*/  VIADD R0, R0, 0xfffffffb ;  /* 0xfffffffb00007836 */ /* 0x000fe20000000000 */
[----:B------:R-:W-:Y:S02]  /*0170*/  ISETP.LT.OR P0, PT, R17, 0x5, P0 ;  /* 0x000000051100780c */ /* 0x000fe40000701670 */
[----:B--2---:R-:W-:Y:S01]  /*0180*/  IADD3.X R5, PT, PT, RZ, UR5, RZ, P1, !PT ;  /* 0x00000005ff057c10 */ /* 0x004fe20008ffe4ff */
[----:B------:R-:W-:Y:S01]  /*0190*/  IMAD R0, R13, R0, RZ ;  /* 0x000000000d007224 */ /* 0x000fe200078e02ff */
[----:B------:R-:W-:-:S03]  /*01a0*/  ISETP.GE.OR P0, PT, R17, R2, P0 ;  /* 0x000000021100720c */ /* 0x000fc60000706670 */
[----:B------:R-:W-:-:S04]  /*01b0*/  IMAD R2, R13, 0x4, R0 ;  /* 0x000000040d027824 */ /* 0x000fc800078e0200 */
[----:B------:R-:W-:-:S06]  /*01c0*/  IMAD.IADD R2, R13, 0x1, R2 ;  /* 0x000000010d027824 */ /* 0x000fcc00078e0202 */
[----:B----4-:R-:W-:Y:S05]  /*01d0*/  @P0 BRA `(.L_x_15) ;  /* 0x0000001000300947 */ /* 0x010fea0003800000 */
[----:B------:R-:W0:Y:S01]  /*01e0*/  LDCU.64 UR4, c[0x0][0x380] ;  /* 0x00007000ff0477ac */ /* 0x000e220008000a00 */
[----:B------:R-:W-:-:S04]  /*01f0*/  IADD3 R0, PT, PT, R17, -0x5, R0 ;  /* 0xfffffffb11007810 */ /* 0x000fc80007ffe000 */
[----:B0-----:R-:W-:-:S04]  /*0200*/  IADD3 R6, P0, PT, R0, UR4, RZ ;  /* 0x0000000400067c10 */ /* 0x001fc8000ff1e0ff */
[----:B------:R-:W-:-:S05]  /*0210*/  LEA.HI.X.SX32 R7, R0, UR5, 0x1, P0 ;  /* 0x0000000500077c11 */ /* 0x000fca00080f0eff */
[----:B------:R-:W2:Y:S04]  /*0220*/  LDG.E.U8 R0, desc[UR36][R6.64] ;  /* 0x0000002406007981 */ /* 0x000ea8000c1e1100 */
[----:B------:R-:W3:Y:S01]  /*0230*/  LDG.E.U8 R26, desc[UR36][R6.64+0x2] ;  /* 0x00000224061a7981 */ /* 0x000ee2000c1e1100 */
[----:B------:R-:W-:Y:S02]  /*0240*/  SHF.R.S32.HI R3, RZ, 0x1f, R13 ;  /* 0x0000001fff037819 */ /* 0x000fe4000001140d */
[----:B------:R-:W-:Y:S01]  /*0250*/  IADD3 R24, P0, PT, R13, R6, RZ ;  /* 0x000000060d187210 */ /* 0x000fe20007f1e0ff */
[----:B------:R-:W4:Y:S04]  /*0260*/  LDG.E.U8 R8, desc[UR36][R6.64+0x1] ;  /* 0x0000012406087981 */ /* 0x000f28000c1e1100 */
[----:B------:R-:W5:Y:S01]  /*0270*/  LDG.E.U8 R28, desc[UR36][R6.64+0x3] ;  /* 0x00000324061c7981 */ /* 0x000f62000c1e1100 */
[----:B------:R-:W-:-:S03]  /*0280*/  IMAD.X R25, R3, 0x1, R7, P0 ;  /* 0x0000000103197824 */ /* 0x000fc600000e0607 */
[----:B------:R-:W5:Y:S04]  /*0290*/  LDG.E.U8 R30, desc[UR36][R6.64+0x4] ;  /* 0x00000424061e7981 */ /* 0x000f68000c1e1100 */
[----:B------:R-:W5:Y:S04]  /*02a0*/  LDG.E.U8 R32, desc[UR36][R6.64+0x5] ;  /* 0x0000052406207981 */ /* 0x000f68000c1e1100 */
[----:B------:R-:W5:Y:S04]  /*02b0*/  LDG.E.U8 R34, desc[UR36][R6.64+0x6] ;  /* 0x0000062406227981 */ /* 0x000f68000c1e1100 */
[----:B------:R-:W5:Y:S04]  /*02c0*/  LDG.E.U8 R36, desc[UR36][R6.64+0x7] ;  /* 0x0000072406247981 */ /* 0x000f68000c1e1100 */
[----:B------:R-:W5:Y:S04]  /*02d0*/  LDG.E.U8 R9, desc[UR36][R6.64+0x8] ;  /* 0x0000082406097981 */ /* 0x000f68000c1e1100 */
[----:B------:R-:W5:Y:S04]  /*02e0*/  LDG.E.U8 R21, desc[UR36][R6.64+0x9] ;  /* 0x0000092406157981 */ /* 0x000f68000c1e1100 */
[----:B------:R0:W5:Y:S04]  /*02f0*/  LDG.E.U8 R23, desc[UR36][R6.64+0xa] ;  /* 0x00000a2406177981 */ /* 0x000168000c1e1100 */
[----:B------:R-:W5:Y:S04]  /*0300*/  LDG.E.U8 R27, desc[UR36][R24.64] ;  /* 0x00000024181b7981 */ /* 0x000f68000c1e1100 */
[----:B------:R-:W5:Y:S01]  /*0310*/  LDG.E.U8 R20, desc[UR36][R24.64+0x1] ;  /* 0x0000012418147981 */ /* 0x000f62000c1e1100 */
[----:B0-----:R-:W-:-:S03]  /*0320*/  IADD3 R6, P0, PT, R13, R24, RZ ;  /* 0x000000180d067210 */ /* 0x001fc60007f1e0ff */
[----:B------:R-:W5:Y:S02]  /*0330*/  LDG.E.U8 R22, desc[UR36][R24.64+0x2] ;  /* 0x0000022418167981 */ /* 0x000f64000c1e1100 */
[----:B------:R-:W-:Y:S02]  /*0340*/  IMAD.X R7, R3, 0x1, R25, P0 ;  /* 0x0000000103077824 */ /* 0x000fe400000e0619 */
        /* <DEDUP_REMOVED lines=11> */
[----:B--2---:R0:W-:Y:S04]  /*0400*/  STL.U8 [R1], R0 ;  /* 0x0000000001007387 */ /* 0x0041e80000100000 */
[----:B---3--:R1:W-:Y:S04]  /*0410*/  STL.U8 [R1+0x2], R26 ;  /* 0x0000021a01007387 */ /* 0x0083e80000100000 */
[----:B0-----:R-:W2:Y:S04]  /*0420*/  LDG.E.U8 R0, desc[UR36][R24.64+0x9] ;  /* 0x0000092418007981 */ /* 0x001ea8000c1e1100 */
[----:B-1----:R-:W3:Y:S04]  /*0430*/  LDG.E.U8 R26, desc[UR36][R6.64+0x5] ;  /* 0x00000524061a7981 */ /* 0x002ee8000c1e1100 */
[----:B------:R-:W3:Y:S04]  /*0440*/  LDG.E.U8 R24, desc[UR36][R6.64+0x6] ;  /* 0x0000062406187981 */ /* 0x000ee8000c1e1100 */
[----:B----4-:R0:W-:Y:S04]  /*0450*/  STL.U8 [R1+0x1], R8 ;  /* 0x0000010801007387 */ /* 0x0101e80000100000 */
[----:B-----5:R1:W-:Y:S01]  /*0460*/  STL.U8 [R1+0x3], R28 ;  /* 0x0000031c01007387 */ /* 0x0203e20000100000 */
[----:B0-----:R-:W-:-:S03]  /*0470*/  IADD3 R8, P0, PT, R13, R6, RZ ;  /* 0x000000060d087210 */ /* 0x001fc60007f1e0ff */
[----:B------:R-:W-:Y:S04]  /*0480*/  STL.U8 [R1+0x4], R30 ;  /* 0x0000041e01007387 */ /* 0x000fe80000100000 */
[----:B------:R-:W-:Y:S04]  /*0490*/  STL.U8 [R1+0x5], R32 ;  /* 0x0000052001007387 */ /* 0x000fe80000100000 */
[----:B------:R0:W-:Y:S04]  /*04a0*/  STL.U8 [R1+0x6], R34 ;  /* 0x0000062201007387 */ /* 0x0001e80000100000 */
[----:B------:R-:W-:Y:S04]  /*04b0*/  STL.U8 [R1+0x7], R36 ;  /* 0x0000072401007387 */ /* 0x000fe80000100000 */
[----:B------:R4:W-:Y:S04]  /*04c0*/  STL.U8 [R1+0x8], R9 ;  /* 0x0000080901007387 */ /* 0x0009e80000100000 */
[----:B-1----:R-:W5:Y:S04]  /*04d0*/  LDG.E.U8 R28, desc[UR36][R6.64+0x4] ;  /* 0x00000424061c7981 */ /* 0x002f68000c1e1100 */
[----:B0-----:R-:W5:Y:S01]  /*04e0*/  LDG.E.U8 R34, desc[UR36][R6.64+0x7] ;  /* 0x0000072406227981 */ /* 0x001f62000c1e1100 */
[----:B----4-:R-:W-:-:S03]  /*04f0*/  IADD3.X R9, PT, PT, R3, R7, RZ, P0, !PT ;  /* 0x0000000703097210 */ /* 0x010fc600007fe4ff */
[----:B------:R-:W4:Y:S04]  /*0500*/  LDG.E.U8 R30, desc[UR36][R6.64+0x8] ;  /* 0x00000824061e7981 */ /* 0x000f28000c1e1100 */
[----:B------:R-:W4:Y:S04]  /*0510*/  LDG.E.U8 R36, desc[UR36][R6.64+0x9] ;  /* 0x0000092406247981 */ /* 0x000f28000c1e1100 */
[----:B------:R0:W4:Y:S04]  /*0520*/  LDG.E.U8 R32, desc[UR36][R6.64+0xa] ;  /* 0x00000a2406207981 */ /* 0x000128000c1e1100 */
[----:B------:R1:W-:Y:S04]  /*0530*/  STL.U8 [R1+0x9], R21 ;  /* 0x0000091501007387 */ /* 0x0003e80000100000 */
[----:B------:R1:W-:Y:S01]  /*0540*/  STL.U8 [R1+0xa], R23 ;  /* 0x00000a1701007387 */ /* 0x0003e20000100000 */
[----:B0-----:R-:W-:-:S03]  /*0550*/  IADD3 R6, P0, PT, R13, R8, RZ ;  /* 0x000000080d067210 */ /* 0x001fc60007f1e0ff */
[----:B------:R-:W-:Y:S02]  /*0560*/  STL.U8 [R1+0xc], R20 ;  /* 0x00000c1401007387 */ /* 0x000fe40000100000 */
[----:B------:R-:W-:Y:S02]  /*0570*/  IMAD.X R7, R3, 0x1, R9, P0 ;  /* 0x0000000103077824 */ /* 0x000fe400000e0609 */
[----:B------:R-:W-:Y:S04]  /*0580*/  STL.U8 [R1+0xd], R22 ;  /* 0x00000d1601007387 */ /* 0x000fe80000100000 */
[----:B------:R0:W-:Y:S04]  /*0590*/  STL.U8 [R1+0xe], R12 ;  /* 0x00000e0c01007387 */ /* 0x0001e80000100000 */
[----:B------:R-:W-:Y:S04]  /*05a0*/  STL.U8 [R1+0xf], R14 ;  /* 0x00000f0e01007387 */ /* 0x000fe80000100000 */
[----:B------:R-:W-:Y:S04]  /*05b0*/  STL.U8 [R1+0x11], R16 ;  /* 0x0000111001007387 */ /* 0x000fe80000100000 */
[----:B------:R0:W-:Y:S04]  /*05c0*/  STL.U8 [R1+0x13], R18 ;  /* 0x0000131201007387 */ /* 0x0001e80000100000 */
[----:B-1----:R-:W4:Y:S04]  /*05d0*/  LDG.E.U8 R21, desc[UR36][R8.64] ;  /* 0x0000002408157981 */ /* 0x002f28000c1e1100 */
[----:B------:R-:W4:Y:S04]  /*05e0*/  LDG.E.U8 R23, desc[UR36][R8.64+0x1] ;  /* 0x0000012408177981 */ /* 0x000f28000c1e1100 */
[----:B------:R-:W4:Y:S04]  /*05f0*/  LDG.E.U8 R25, desc[UR36][R8.64+0x2] ;  /* 0x0000022408197981 */ /* 0x000f28000c1e1100 */
[----:B0-----:R-:W4:Y:S04]  /*0600*/  LDG.E.U8 R12, desc[UR36][R8.64+0x4] ;  /* 0x00000424080c7981 */ /* 0x001f28000c1e1100 */
[----:B------:R-:W4:Y:S04]  /*0610*/  LDG.E.U8 R18, desc[UR36][R8.64+0x7] ;  /* 0x0000072408127981 */ /* 0x000f28000c1e1100 */
[----:B------:R-:W4:Y:S04]  /*0620*/  LDG.E.U8 R14, desc[UR36][R8.64+0x8] ;  /* 0x00000824080e7981 */ /* 0x000f28000c1e1100 */
[----:B------:R-:W4:Y:S04]  /*0630*/  LDG.E.U8 R16, desc[UR36][R8.64+0x9] ;  /* 0x0000092408107981 */ /* 0x000f28000c1e1100 */
[----:B------:R-:W4:Y:S04]  /*0640*/  LDG.E.U8 R20, desc[UR36][R8.64+0xa] ;  /* 0x00000a2408147981 */ /* 0x000f28000c1e1100 */
[----:B------:R-:W4:Y:S04]  /*0650*/  LDG.E.U8 R22, desc[UR36][R6.64+0x6] ;  /* 0x0000062406167981 */ /* 0x000f28000c1e1100 */
[----:B--2---:R0:W-:Y:S04]  /*0660*/  STL.U8 [R1+0x14], R0 ;  /* 0x0000140001007387 */ /* 0x0041e80000100000 */
[----:B---3--:R1:W-:Y:S04]  /*0670*/  STL.U8 [R1+0x1b], R26 ;  /* 0x00001b1a01007387 */ /* 0x0083e80000100000 */
[----:B------:R2:W-:Y:S04]  /*0680*/  STL.U8 [R1+0x1c], R24 ;  /* 0x00001c1801007387 */ /* 0x0005e80000100000 */
[----:B0-----:R-:W3:Y:S04]  /*0690*/  LDG.E.U8 R0, desc[UR36][R8.64+0x6] ;  /* 0x0000062408007981 */ /* 0x001ee8000c1e1100 */
[----:B-1----:R-:W3:Y:S04]  /*06a0*/  LDG.E.U8 R26, desc[UR36][R6.64+0x8] ;  /* 0x00000824061a7981 */ /* 0x002ee8000c1e1100 */
[----:B--2---:R-:W2:Y:S04]  /*06b0*/  LDG.E.U8 R24, desc[UR36][R6.64+0x9] ;  /* 0x0000092406187981 */ /* 0x004ea8000c1e1100 */
[----:B------:R0:W-:Y:S04]  /*06c0*/  STL.U8 [R1+0xb], R27 ;  /* 0x00000b1b01007387 */ /* 0x0001e80000100000 */
[----:B------:R1:W-:Y:S04]  /*06d0*/  STL.U8 [R1+0x12], R10 ;  /* 0x0000120a01007387 */ /* 0x0003e80000100000 */
[----:B0-----:R-:W2:Y:S04]  /*06e0*/  LDG.E.U8 R27, desc[UR36][R8.64+0x3] ;  /* 0x00000324081b7981 */ /* 0x001ea8000c1e1100 */
[----:B-1----:R0:W2:Y:S04]  /*06f0*/  LDG.E.U8 R10, desc[UR36][R8.64+0x5] ;  /* 0x00000524080a7981 */ /* 0x0020a8000c1e1100 */
[----:B------:R1:W-:Y:S01]  /*0700*/  STL.U8 [R1+0x10], R29 ;  /* 0x0000101d01007387 */ /* 0x0003e20000100000 */
[----:B0-----:R-:W-:-:S03]  /*0710*/  IADD3 R8, P0, PT, R13, R6, RZ ;  /* 0x000000060d087210 */ /* 0x001fc60007f1e0ff */
[----:B------:R0:W-:Y:S04]  /*0720*/  STL.U8 [R1+0x15], R31 ;  /* 0x0000151f01007387 */ /* 0x0001e80000100000 */
[----:B------:R0:W-:Y:S01]  /*0730*/  STL.U8 [R1+0x18], R11 ;  /* 0x0000180b01007387 */ /* 0x0001e20000100000 */
[----:B------:R-:W-:-:S03]  /*0740*/  IMAD.X R9, R3, 0x1, R7, P0 ;  /* 0x0000000103097824 */ /* 0x000fc600000e0607 */
[----:B-----5:R5:W-:Y:S04]  /*0750*/  STL.U8 [R1+0x1a], R28 ;  /* 0x00001a1c01007387 */ /* 0x020be80000100000 */
[----:B------:R5:W-:Y:S04]  /*0760*/  STL.U8 [R1+0x17], R15 ;  /* 0x0000170f01007387 */ /* 0x000be80000100000 */
[----:B------:R5:W-:Y:S04]  /*0770*/  STL.U8 [R1+0x19], R19 ;  /* 0x0000191301007387 */ /* 0x000be80000100000 */
[----:B----4-:R4:W-:Y:S04]  /*0780*/  STL.U8 [R1+0x1e], R30 ;  /* 0x00001e1e01007387 */ /* 0x0109e80000100000 */
[----:B------:R4:W-:Y:S04]  /*0790*/  STL.U8 [R1+0x20], R32 ;  /* 0x0000202001007387 */ /* 0x0009e80000100000 */
[----:B-1----:R-:W2:Y:S04]  /*07a0*/  LDG.E.U8 R29, desc[UR36][R6.64+0x2] ;  /* 0x00000224061d7981 */ /* 0x002ea8000c1e1100 */
[----:B0-----:R-:W2:Y:S04]  /*07b0*/  LDG.E.U8 R31, desc[UR36][R6.64+0x3] ;  /* 0x00000324061f7981 */ /* 0x001ea8000c1e1100 */
[----:B------:R-:W2:Y:S04]  /*07c0*/  LDG.E.U8 R11, desc[UR36][R6.64+0x4] ;  /* 0x00000424060b7981 */ /* 0x000ea8000c1e1100 */
[----:B-----5:R-:W5:Y:S04]  /*07d0*/  LDG.E.U8 R28, desc[UR36][R6.64+0x7] ;  /* 0x00000724061c7981 */ /* 0x020f68000c1e1100 */
[----:B------:R-:W5:Y:S04]  /*07e0*/  LDG.E.U8 R15, desc[UR36][R6.64] ;  /* 0x00000024060f7981 */ /* 0x000f68000c1e1100 */
[----:B------:R-:W5:Y:S04]  /*07f0*/  LDG.E.U8 R19, desc[UR36][R6.64+0x1] ;  /* 0x0000012406137981 */ /* 0x000f68000c1e1100 */
[----:B----4-:R-:W4:Y:S04]  /*0800*/  LDG.E.U8 R30, desc[UR36][R6.64+0x5] ;  /* 0x00000524061e7981 */ /* 0x010f28000c1e1100 */
[----:B------:R0:W4:Y:S02]  /*0810*/  LDG.E.U8 R32, desc[UR36][R6.64+0xa] ;  /* 0x00000a2406207981 */ /* 0x000124000c1e1100 */
[----:B0-----:R-:W-:-:S02]  /*0820*/  IADD3 R6, P0, PT, R13, R8, RZ ;  /* 0x000000080d067210 */ /* 0x001fc40007f1e0ff */
[----:B------:R0:W-:Y:S03]  /*0830*/  STL.U8 [R1+0x1d], R34 ;  /* 0x00001d2201007387 */ /* 0x0001e60000100000 */
[----:B------:R-:W-:Y:S01]  /*0840*/  IMAD.X R7, R3, 0x1, R9, P0 ;  /* 0x0000000103077824 */ /* 0x000fe200000e0609 */
[----:B------:R1:W-:Y:S04]  /*0850*/  STL.U8 [R1+0x1f], R36 ;  /* 0x00001f2401007387 */ /* 0x0003e80000100000 */
[----:B------:R1:W-:Y:S04]  /*0860*/  STL.U8 [R1+0x21], R21 ;  /* 0x0000211501007387 */ /* 0x0003e80000100000 */
[----:B------:R1:W-:Y:S04]  /*0870*/  STL.U8 [R1+0x22], R23 ;  /* 0x0000221701007387 */ /* 0x0003e80000100000 */
[----:B------:R1:W-:Y:S04]  /*0880*/  STL.U8 [R1+0x23], R25 ;  /* 0x0000231901007387 */ /* 0x0003e80000100000 */
[----:B------:R1:W-:Y:S04]  /*0890*/  STL.U8 [R1+0x25], R12 ;  /* 0x0000250c01007387 */ /* 0x0003e80000100000 */
[----:B0-----:R-:W4:Y:S04]  /*08a0*/  LDG.E.U8 R34, desc[UR36][R8.64] ;  /* 0x0000002408227981 */ /* 0x001f28000c1e1100 */
[----:B------:R-:W-:Y:S04]  /*08b0*/  STL.U8 [R1+0x28], R18 ;  /* 0x0000281201007387 */ /* 0x000fe80000100000 */
[----:B------:R0:W-:Y:S04]  /*08c0*/  STL.U8 [R1+0x29], R14 ;  /* 0x0000290e01007387 */ /* 0x0001e80000100000 */
[----:B------:R0:W-:Y:S04]  /*08d0*/  STL.U8 [R1+0x2a], R16 ;  /* 0x00002a1001007387 */ /* 0x0001e80000100000 */
[----:B------:R0:W-:Y:S04]  /*08e0*/  STL.U8 [R1+0x2b], R20 ;  /* 0x00002b1401007387 */ /* 0x0001e80000100000 */
[----:B-1----:R-:W4:Y:S04]  /*08f0*/  LDG.E.U8 R36, desc[UR36][R8.64+0x1] ;  /* 0x0000012408247981 */ /* 0x002f28000c1e1100 */
[----:B------:R-:W4:Y:S04]  /*0900*/  LDG.E.U8 R21, desc[UR36][R8.64+0x2] ;  /* 0x0000022408157981 */ /* 0x000f28000c1e1100 */
[----:B------:R-:W4:Y:S04]  /*0910*/  LDG.E.U8 R23, desc[UR36][R8.64+0x3] ;  /* 0x0000032408177981 */ /* 0x000f28000c1e1100 */
[----:B------:R-:W4:Y:S04]  /*0920*/  LDG.E.U8 R25, desc[UR36][R8.64+0x4] ;  /* 0x0000042408197981 */ /* 0x000f28000c1e1100 */
[----:B------:R1:W-:Y:S04]  /*0930*/  STL.U8 [R1+0x32], R22 ;  /* 0x0000321601007387 */ /* 0x0003e80000100000 */
[----:B------:R-:W4:Y:S04]  /*0940*/  LDG.E.U8 R12, desc[UR36][R8.64+0x6] ;  /* 0x00000624080c7981 */ /* 0x000f28000c1e1100 */
[----:B0-----:R-:W4:Y:S04]  /*0950*/  LDG.E.U8 R14, desc[UR36][R8.64+0x7] ;  /* 0x00000724080e7981 */ /* 0x001f28000c1e1100 */
[----:B------:R-:W4:Y:S04]  /*0960*/  LDG.E.U8 R16, desc[UR36][R8.64+0x8] ;  /* 0x0000082408107981 */ /* 0x000f28000c1e1100 */
[----:B------:R-:W4:Y:S04]  /*0970*/  LDG.E.U8 R18, desc[UR36][R8.64+0x9] ;  /* 0x0000092408127981 */ /* 0x000f28000c1e1100 */
[----:B------:R-:W4:Y:S04]  /*0980*/  LDG.E.U8 R20, desc[UR36][R6.64+0x6] ;  /* 0x0000062406147981 */ /* 0x000f28000c1e1100 */
[----:B-1----:R-:W4:Y:S04]  /*0990*/  LDG.E.U8 R22, desc[UR36][R6.64+0x7] ;  /* 0x0000072406167981 */ /* 0x002f28000c1e1100 */
[----:B------:R0:W-:Y:S04]  /*09a0*/  STL.U8 [R1+0x16], R33 ;  /* 0x0000162101007387 */ /* 0x0001e80000100000 */
[----:B------:R-:W4:Y:S04]  /*09b0*/  LDG.E.U8 R35, desc[UR36][R6.64+0x5] ;  /* 0x0000052406237981 */ /* 0x000f28000c1e1100 */
[----:B0-----:R-:W4:Y:S04]  /*09c0*/  LDG.E.U8 R33, desc[UR36][R6.64+0x4] ;  /* 0x0000042406217981 */ /* 0x001f28000c1e1100 */
[----:B---3--:R0:W-:Y:S04]  /*09d0*/  STL.U8 [R1+0x27], R0 ;  /* 0x0000270001007387 */ /* 0x0081e80000100000 */
[----:B------:R1:W-:Y:S04]  /*09e0*/  STL.U8 [R1+0x34], R26 ;  /* 0x0000341a01007387 */ /* 0x0003e80000100000 */
[----:B--2---:R2:W-:Y:S04]  /*09f0*/  STL.U8 [R1+0x35], R24 ;  /* 0x0000351801007387 */ /* 0x0045e80000100000 */
[----:B0-----:R-:W3:Y:S04]  /*0a00*/  LDG.E.U8 R0, desc[UR36][R8.64+0xa] ;  /* 0x00000a2408007981 */ /* 0x001ee8000c1e1100 */
[----:B-1----:R-:W3:Y:S04]  /*0a10*/  LDG.E.U8 R26, desc[UR36][R6.64+0x9] ;  /* 0x00000924061a7981 */ /* 0x002ee8000c1e1100 */
[----:B--2---:R-:W2:Y:S04]  /*0a20*/  LDG.E.U8 R24, desc[UR36][R6.64+0x8] ;  /* 0x0000082406187981 */ /* 0x004ea8000c1e1100 */
[----:B------:R0:W-:Y:S04]  /*0a30*/  STL.U8 [R1+0x26], R10 ;  /* 0x0000260a01007387 */ /* 0x0001e80000100000 */
[----:B------:R1:W-:Y:S04]  /*0a40*/  STL.U8 [R1+0x24], R27 ;  /* 0x0000241b01007387 */ /* 0x0003e80000100000 */
[----:B0-----:R0:W2:Y:S04]  /*0a50*/  LDG.E.U8 R10, desc[UR36][R8.64+0x5] ;  /* 0x00000524080a7981 */ /* 0x0010a8000c1e1100 */
[----:B-1----:R-:W2:Y:S01]  /*0a60*/  LDG.E.U8 R27, desc[UR36][R6.64+0x1] ;  /* 0x00000124061b7981 */ /* 0x002ea2000c1e1100 */
[----:B0-----:R-:W-:-:S04]  /*0a70*/  IADD3 R8, P0, PT, R13, R6, RZ ;  /* 0x000000060d087210 */ /* 0x001fc80007f1e0ff */
[----:B------:R-:W-:Y:S01]  /*0a80*/  IADD3.X R9, PT, PT, R3, R7, RZ, P0, !PT ;  /* 0x0000000703097210 */ /* 0x000fe200007fe4ff */
[----:B------:R0:W-:Y:S04]  /*0a90*/  STL.U8 [R1+0x2e], R29 ;  /* 0x00002e1d01007387 */ /* 0x0001e80000100000 */
[----:B------:R-:W-:Y:S04]  /*0aa0*/  STL.U8 [R1+0x2f], R31 ;  /* 0x00002f1f01007387 */ /* 0x000fe80000100000 */
[----:B------:R1:W-:Y:S04]  /*0ab0*/  STL.U8 [R1+0x30], R11 ;  /* 0x0000300b01007387 */ /* 0x0003e80000100000 */
[----:B-----5:R5:W-:Y:S04]  /*0ac0*/  STL.U8 [R1+0x33], R28 ;  /* 0x0000331c01007387 */ /* 0x020be80000100000 */
[----:B0-----:R-:W2:Y:S04]  /*0ad0*/  LDG.E.U8 R29, desc[UR36][R6.64+0x2] ;  /* 0x00000224061d7981 */ /* 0x001ea8000c1e1100 */
[----:B-1----:R-:W2:Y:S04]  /*0ae0*/  LDG.E.U8 R11, desc[UR36][R6.64] ;  /* 0x00000024060b7981 */ /* 0x002ea8000c1e1100 */
[----:B------:R-:W2:Y:S04]  /*0af0*/  LDG.E.U8 R31, desc[UR36][R6.64+0x3] ;  /* 0x00000324061f7981 */ /* 0x000ea8000c1e1100 */
[----:B-----5:R0:W5:Y:S02]  /*0b00*/  LDG.E.U8 R28, desc[UR36][R6.64+0xa] ;  /* 0x00000a24061c7981 */ /* 0x020164000c1e1100 */
[----:B0-----:R-:W-:-:S02]  /*0b10*/  IADD3 R6, P0, PT, R13, R8, RZ ;  /* 0x000000080d067210 */ /* 0x001fc40007f1e0ff */
[----:B------:R0:W-:Y:S03]  /*0b20*/  STL.U8 [R1+0x2c], R15 ;  /* 0x00002c0f01007387 */ /* 0x0001e60000100000 */
[----:B------:R-:W-:Y:S01]  /*0b30*/  IMAD.X R7, R3, 0x1, R9, P0 ;  /* 0x0000000103077824 */ /* 0x000fe200000e0609 */
[----:B------:R1:W-:Y:S04]  /*0b40*/  STL.U8 [R1+0x2d], R19 ;  /* 0x00002d1301007387 */ /* 0x0003e80000100000 */
[----:B----4-:R-:W-:Y:S04]  /*0b50*/  STL.U8 [R1+0x31], R30 ;  /* 0x0000311e01007387 */ /* 0x010fe80000100000 */
[----:B------:R4:W-:Y:S04]  /*0b60*/  STL.U8 [R1+0x36], R32 ;  /* 0x0000362001007387 */ /* 0x0009e80000100000 */
[----:B0-----:R-:W5:Y:S04]  /*0b70*/  LDG.E.U8 R15, desc[UR36][R8.64] ;  /* 0x00000024080f7981 */ /* 0x001f68000c1e1100 */
[----:B-1----:R-:W5:Y:S04]  /*0b80*/  LDG.E.U8 R19, desc[UR36][R8.64+0x1] ;  /* 0x0000012408137981 */ /* 0x002f68000c1e1100 */
[----:B------:R0:W-:Y:S04]  /*0b90*/  STL.U8 [R1+0x37], R34 ;  /* 0x0000372201007387 */ /* 0x0001e80000100000 */
[----:B----4-:R-:W4:Y:S04]  /*0ba0*/  LDG.E.U8 R32, desc[UR36][R8.64+0x2] ;  /* 0x0000022408207981 */ /* 0x010f28000c1e1100 */
[----:B------:R-:W4:Y:S04]  /*0bb0*/  LDG.E.U8 R30, desc[UR36][R8.64+0xa] ;  /* 0x00000a24081e7981 */ /* 0x000f28000c1e1100 */
[----:B0-----:R-:W4:Y:S04]  /*0bc0*/  LDG.E.U8 R34, desc[UR36][R8.64+0x4] ;  /* 0x0000042408227981 */ /* 0x001f28000c1e1100 */
[----:B------:R0:W-:Y:S04]  /*0bd0*/  STL.U8 [R1+0x38], R36 ;  /* 0x0000382401007387 */ /* 0x0001e80000100000 */
[----:B------:R1:W-:Y:S04]  /*0be0*/  STL.U8 [R1+0x39], R21 ;  /* 0x0000391501007387 */ /* 0x0003e80000100000 */
[----:B------:R1:W-:Y:S04]  /*0bf0*/  STL.U8 [R1+0x3a], R23 ;  /* 0x00003a1701007387 */ /* 0x0003e80000100000 */
[----:B------:R1:W-:Y:S04]  /*0c00*/  STL.U8 [R1+0x3b], R25 ;  /* 0x00003b1901007387 */ /* 0x0003e80000100000 */
[----:B0-----:R-:W4:Y:S04]  /*0c10*/  LDG.E.U8 R36, desc[UR36][R8.64+0x3] ;  /* 0x0000032408247981 */ /* 0x001f28000c1e1100 */
[----:B------:R0:W-:Y:S04]  /*0c20*/  STL.U8 [R1+0x3d], R12 ;  /* 0x00003d0c01007387 */ /* 0x0001e80000100000 */
[----:B------:R0:W-:Y:S04]  /*0c30*/  STL.U8 [R1+0x3e], R14 ;  /* 0x00003e0e01007387 */ /* 0x0001e80000100000 */
[----:B------:R0:W-:Y:S04]  /*0c40*/  STL.U8 [R1+0x3f], R16 ;  /* 0x00003f1001007387 */ /* 0x0001e80000100000 */
[----:B------:R0:W-:Y:S04]  /*0c50*/  STL.U8 [R1+0x40], R18 ;  /* 0x0000401201007387 */ /* 0x0001e80000100000 */
        /* <DEDUP_REMOVED lines=11> */
[----:B---3--:R0:W-:Y:S04]  /*0d10*/  STL.U8 [R1+0x41], R0 ;  /* 0x0000410001007387 */ /* 0x0081e80000100000 */
[----:B------:R1:W-:Y:S04]  /*0d20*/  STL.U8 [R1+0x4b], R26 ;  /* 0x00004b1a01007387 */ /* 0x0003e80000100000 */
[----:B--2---:R2:W-:Y:S04]  /*0d30*/  STL.U8 [R1+0x4a], R24 ;  /* 0x00004a1801007387 */ /* 0x0045e80000100000 */
[----:B0-----:R0:W3:Y:S04]  /*0d40*/  LDG.E.U8 R0, desc[UR36][R8.64+0x5] ;  /* 0x0000052408007981 */ /* 0x0010e8000c1e1100 */
[----:B-1----:R-:W3:Y:S04]  /*0d50*/  LDG.E.U8 R26, desc[UR36][R6.64+0x6] ;  /* 0x00000624061a7981 */ /* 0x002ee8000c1e1100 */
[----:B--2---:R-:W2:Y:S04]  /*0d60*/  LDG.E.U8 R24, desc[UR36][R6.64+0x7] ;  /* 0x0000072406187981 */ /* 0x004ea8000c1e1100 */
[----:B------:R1:W-:Y:S02]  /*0d70*/  STL.U8 [R1+0x3c], R10 ;  /* 0x00003c0a01007387 */ /* 0x0003e40000100000 */
[----:B-1----:R-:W-:-:S02]  /*0d80*/  IADD3 R10, P0, PT, R13, R6, RZ ;  /* 0x000000060d0a7210 */ /* 0x002fc40007f1e0ff */
[----:B------:R1:W-:Y:S04]  /*0d90*/  STL.U8 [R1+0x43], R27 ;  /* 0x0000431b01007387 */ /* 0x0003e80000100000 */
[----:B-1----:R-:W2:Y:S04]  /*0da0*/  LDG.E.U8 R27, desc[UR36][R6.64+0x3] ;  /* 0x00000324061b7981 */ /* 0x002ea8000c1e1100 */
[----:B------:R1:W-:Y:S02]  /*0db0*/  STL.U8 [R1+0x42], R11 ;  /* 0x0000420b01007387 */ /* 0x0003e40000100000 */
[----:B-1----:R-:W-:Y:S01]  /*0dc0*/  IMAD.X R11, R3, 0x1, R7, P0 ;  /* 0x00000001030b7824 */ /* 0x002fe200000e0607 */
[----:B0-----:R-:W-:Y:S01]  /*0dd0*/  IADD3 R8, P0, PT, R13, R10, RZ ;  /* 0x0000000a0d087210 */ /* 0x001fe20007f1e0ff */
[----:B-----5:R0:W-:Y:S04]  /*0de0*/  STL.U8 [R1+0x4c], R28 ;  /* 0x00004c1c01007387 */ /* 0x0201e80000100000 */
[----:B------:R-:W-:Y:S01]  /*0df0*/  IMAD.X R9, R3, 0x1, R11, P0 ;  /* 0x0000000103097824 */ /* 0x000fe200000e060b */
[----:B------:R1:W-:Y:S04]  /*0e00*/  STL.U8 [R1+0x44], R29 ;  /* 0x0000441d01007387 */ /* 0x0003e80000100000 */
[----:B------:R-:W5:Y:S04]  /*0e10*/  LDG.E.U8 R3, desc[UR36][R6.64+0x4] ;  /* 0x0000042406037981 */ /* 0x000f68000c1e1100 */
[----:B0-----:R-:W5:Y:S04]  /*0e20*/  LDG.E.U8 R28, desc[UR36][R6.64+0x5] ;  /* 0x00000524061c7981 */ /* 0x001f68000c1e1100 */
[----:B------:R-:W5:Y:S04]  /*0e30*/  LDG.E.U8 R13, desc[UR36][R6.64+0xa] ;  /* 0x00000a24060d7981 */ /* 0x000f68000c1e1100 */
[----:B-1----:R-:W5:Y:S04]  /*0e40*/  LDG.E.U8 R29, desc[UR36][R8.64+0x6] ;  /* 0x00000624081d7981 */ /* 0x002f68000c1e1100 */
[----:B------:R-:W-:Y:S04]  /*0e50*/  STL.U8 [R1+0x4d], R15 ;  /* 0x00004d0f01007387 */ /* 0x000fe80000100000 */
[----:B------:R-:W-:Y:S04]  /*0e60*/  STL.U8 [R1+0x4e], R19 ;  /* 0x00004e1301007387 */ /* 0x000fe80000100000 */
[----:B------:R-:W5:Y:S04]  /*0e70*/  LDG.E.U8 R7, desc[UR36][R8.64+0x3] ;  /* 0x0000032408077981 */ /* 0x000f68000c1e1100 */
[----:B----4-:R0:W-:Y:S04]  /*0e80*/  STL.U8 [R1+0x4f], R32 ;  /* 0x00004f2001007387 */ /* 0x0101e80000100000 */
[----:B------:R-:W-:Y:S04]  /*0e90*/  STL.U8 [R1+0x57], R30 ;  /* 0x0000571e01007387 */ /* 0x000fe80000100000 */
[----:B------:R1:W-:Y:S04]  /*0ea0*/  STL.U8 [R1+0x51], R34 ;  /* 0x0000512201007387 */ /* 0x0003e80000100000 */
[----:B0-----:R-:W4:Y:S04]  /*0eb0*/  LDG.E.U8 R32, desc[UR36][R8.64] ;  /* 0x0000002408207981 */ /* 0x001f28000c1e1100 */
[----:B------:R-:W4:Y:S04]  /*0ec0*/  LDG.E.U8 R15, desc[UR36][R8.64+0x4] ;  /* 0x00000424080f7981 */ /* 0x000f28000c1e1100 */
[----:B-1----:R-:W4:Y:S04]  /*0ed0*/  LDG.E.U8 R34, desc[UR36][R8.64+0x1] ;  /* 0x0000012408227981 */ /* 0x002f28000c1e1100 */
[----:B------:R-:W4:Y:S04]  /*0ee0*/  LDG.E.U8 R19, desc[UR36][R8.64+0x5] ;  /* 0x0000052408137981 */ /* 0x000f28000c1e1100 */
[----:B------:R-:W4:Y:S04]  /*0ef0*/  LDG.E.U8 R30, desc[UR36][R8.64+0x7] ;  /* 0x00000724081e7981 */ /* 0x000f28000c1e1100 */
[----:B------:R0:W-:Y:S04]  /*0f00*/  STL.U8 [R1+0x50], R36 ;  /* 0x0000502401007387 */ /* 0x0001e80000100000 */
[----:B------:R-:W4:Y:S04]  /*0f10*/  LDG.E.U8 R6, desc[UR36][R10.64+0x1] ;  /* 0x000001240a067981 */ /* 0x000f28000c1e1100 */
[----:B0-----:R-:W4:Y:S04]  /*0f20*/  LDG.E.U8 R36, desc[UR36][R8.64+0x2] ;  /* 0x0000022408247981 */ /* 0x001f28000c1e1100 */
[----:B------:R0:W-:Y:S04]  /*0f30*/  STL.U8 [R1+0x58], R21 ;  /* 0x0000581501007387 */ /* 0x0001e80000100000 */
[----:B------:R1:W-:Y:S04]  /*0f40*/  STL.U8 [R1+0x59], R23 ;  /* 0x0000591701007387 */ /* 0x0003e80000100000 */
[----:B------:R1:W-:Y:S04]  /*0f50*/  STL.U8 [R1+0x5a], R25 ;  /* 0x00005a1901007387 */ /* 0x0003e80000100000 */
[----:B------:R1:W-:Y:S04]  /*0f60*/  STL.U8 [R1+0x53], R12 ;  /* 0x0000530c01007387 */ /* 0x0003e80000100000 */
[----:B------:R1:W-:Y:S04]  /*0f70*/  STL.U8 [R1+0x54], R14 ;  /* 0x0000540e01007387 */ /* 0x0003e80000100000 */
[----:B------:R1:W-:Y:S04]  /*0f80*/  STL.U8 [R1+0x55], R16 ;  /* 0x0000551001007387 */ /* 0x0003e80000100000 */
[----:B------:R1:W-:Y:S04]  /*0f90*/  STL.U8 [R1+0x56], R18 ;  /* 0x0000561201007387 */ /* 0x0003e80000100000 */
[----:B0-----:R-:W4:Y:S04]  /*0fa0*/  LDG.E.U8 R21, desc[UR36][R8.64+0x8] ;  /* 0x0000082408157981 */ /* 0x001f28000c1e1100 */
[----:B-1----:R-:W4:Y:S04]  /*0fb0*/  LDG.E.U8 R23, desc[UR36][R8.64+0x9] ;  /* 0x0000092408177981 */ /* 0x002f28000c1e1100 */
[----:B------:R-:W4:Y:S04]  /*0fc0*/  LDG.E.U8 R25, desc[UR36][R8.64+0xa] ;  /* 0x00000a2408197981 */ /* 0x000f28000c1e1100 */
[----:B------:R0:W-:Y:S04]  /*0fd0*/  STL.U8 [R1+0x60], R22 ;  /* 0x0000601601007387 */ /* 0x0001e80000100000 */
[----:B------:R1:W-:Y:S04]  /*0fe0*/  STL.U8 [R1+0x61], R20 ;  /* 0x0000611401007387 */ /* 0x0003e80000100000 */
[----:B------:R-:W4:Y:S04]  /*0ff0*/  LDG.E.U8 R8, desc[UR36][R10.64+0x2] ;  /* 0x000002240a087981 */ /* 0x000f28000c1e1100 */
[----:B------:R-:W4:Y:S04]  /*1000*/  LDG.E.U8 R12, desc[UR36][R10.64+0x3] ;  /* 0x000003240a0c7981 */ /* 0x000f28000c1e1100 */
[----:B------:R-:W4:Y:S04]  /*1010*/  LDG.E.U8 R14, desc[UR36][R10.64+0x4] ;  /* 0x000004240a0e7981 */ /* 0x000f28000c1e1100 */
[----:B------:R-:W4:Y:S04]  /*1020*/  LDG.E.U8 R16, desc[UR36][R10.64+0x5] ;  /* 0x000005240a107981 */ /* 0x000f28000c1e1100 */
[----:B------:R-:W4:Y:S04]  /*1030*/  LDG.E.U8 R18, desc[UR36][R10.64+0x6] ;  /* 0x000006240a127981 */ /* 0x000f28000c1e1100 */
[----:B0-----:R-:W4:Y:S04]  /*1040*/  LDG.E.U8 R22, desc[UR36][R10.64+0x7] ;  /* 0x000007240a167981 */ /* 0x001f28000c1e1100 */
[----:B-1----:R-:W4:Y:S04]  /*1050*/  LDG.E.U8 R20, desc[UR36][R10.64+0x8] ;  /* 0x000008240a147981 */ /* 0x002f28000c1e1100 */
        /* <DEDUP_REMOVED lines=8> */
[----:B------:R1:W-:Y:S04]  /*10e0*/  STL.U8 [R1+0x47], R35 ;  /* 0x0000472301007387 */ /* 0x0003e80000100000 */
[----:B------:R1:W-:Y:S04]  /*10f0*/  STL.U8 [R1+0x5b], R27 ;  /* 0x00005b1b01007387 */ /* 0x0003e80000100000 */
[----:B-----5:R1:W-:Y:S04]  /*1100*/  STL.U8 [R1+0x5c], R3 ;  /* 0x00005c0301007387 */ /* 0x0203e80000100000 */
[----:B------:R1:W-:Y:S04]  /*1110*/  STL.U8 [R1+0x5d], R28 ;  /* 0x00005d1c01007387 */ /* 0x0003e80000100000 */
[----:B------:R1:W-:Y:S04]  /*1120*/  STL.U8 [R1+0x62], R13 ;  /* 0x0000620d01007387 */ /* 0x0003e80000100000 */
[----:B------:R1:W-:Y:S04]  /*1130*/  STL.U8 [R1+0x74], R29 ;  /* 0x0000741d01007387 */ /* 0x0003e80000100000 */
[----:B------:R1:W-:Y:S04]  /*1140*/  STL.U8 [R1+0x71], R7 ;  /* 0x0000710701007387 */ /* 0x0003e80000100000 */
[----:B----4-:R1:W-:Y:S04]  /*1150*/  STL.U8 [R1+0x6e], R32 ;  /* 0x00006e2001007387 */ /* 0x0103e80000100000 */
        /* <DEDUP_REMOVED lines=16> */
[----:B---3--:R1:W-:Y:S04]  /*1260*/  STL.U8 [R1+0x63], R0 ;  /* 0x0000630001007387 */ /* 0x0083e80000100000 */
[----:B------:R1:W-:Y:S04]  /*1270*/  STL.U8 [R1+0x6d], R26 ;  /* 0x00006d1a01007387 */ /* 0x0003e80000100000 */
[----:B--2---:R1:W-:Y:S01]  /*1280*/  STL.U8 [R1+0x6c], R24 ;  /* 0x00006c1801007387 */ /* 0x0043e20000100000 */
[----:B------:R-:W-:Y:S05]  /*1290*/  BRA `(.L_x_16) ;  /* 0x0000000400fc7947 */ /* 0x000fea0003800000 */
.L_x_15:
[----:B------:R-:W0:Y:S01]  /*12a0*/  LDCU.64 UR4, c[0x0][0x380] ;  /* 0x00007000ff0477ac */ /* 0x000e220008000a00 */
[----:B------:R-:W-:-:S04]  /*12b0*/  IADD3 R0, PT, PT, R17, R2, RZ ;  /* 0x0000000211007210 */ /* 0x000fc80007ffe0ff */
[----:B0-----:R-:W-:-:S04]  /*12c0*/  IADD3 R6, P0, PT, R0, UR4, RZ ;  /* 0x0000000400067c10 */ /* 0x001fc8000ff1e0ff */
[----:B------:R-:W-:-:S05]  /*12d0*/  LEA.HI.X.SX32 R7, R0, UR5, 0x1, P0 ;  /* 0x0000000500077c11 */ /* 0x000fca00080f0eff */
[----:B------:R-:W2:Y:S01]  /*12e0*/  LDG.E.U8 R0, desc[UR36][R6.64] ;  /* 0x0000002406007981 */ /* 0x000ea2000c1e1100 */
[----:B------:R-:W-:-:S03]  /*12f0*/  IMAD.MOV.U32 R3, RZ, RZ, 0xff ;  /* 0x000000ffff037424 */ /* 0x000fc600078e00ff */
[----:B------:R0:W-:Y:S04]  /*1300*/  STL.U8 [R1], RZ ;  /* 0x000000ff01007387 */ /* 0x0001e80000100000 */
        /* <DEDUP_REMOVED lines=119> */
[----:B------:R0:W-:Y:S02]  /*1a80*/  STL.U8 [R1+0x3b], RZ ;  /* 0x00003bff01007387 */ /* 0x0001e40000100000 */
.L_x_16:
[----:B------:R-:W-:Y:S05]  /*1a90*/  BSYNC.RECONVERGENT B0 ;  /* 0x0000000000007941 */ /* 0x000fea0003800200 */
.L_x_14:
[----:B-1----:R-:W-:Y:S02]  /*1aa0*/  HFMA2 R21, -RZ, RZ, 0, 0 ;  /* 0x00000000ff157431 */ /* 0x002fe400000001ff */
[----:B------:R-:W-:Y:S01]  /*1ab0*/  IMAD.MOV.U32 R6, RZ, RZ, RZ ;  /* 0x000000ffff067224 */ /* 0x000fe200078e00ff */
[----:B------:R-:W-:Y:S01]  /*1ac0*/  MOV R20, 0x1af0 ;  /* 0x00001af000147802 */ /* 0x000fe20000000f00 */
[----:B------:R-:W-:-:S07]  /*1ad0*/  IMAD.MOV.U32 R7, RZ, RZ, 0x78 ;  /* 0x00000078ff077424 */ /* 0x000fce00078e00ff */
[----:B0-----:R-:W-:Y:S05]  /*1ae0*/  CALL.REL.NOINC `($_Z14medianFilter11PhS_$_Z9QuickSortPhii) ;  /* 0x00000000001c7944 */ /* 0x001fea0003c00000 */
[----:B------:R-:W2:Y:S01]  /*1af0*/  LDL.U8 R5, [R1+0x3c] ;  /* 0x00003c0001057983 */ /* 0x000ea20000100000 */
[----:B------:R-:W0:Y:S01]  /*1b00*/  LDCU.64 UR4, c[0x0][0x388] ;  /* 0x00007100ff0477ac */ /* 0x000e220008000a00 */
[----:B------:R-:W-:-:S05]  /*1b10*/  IMAD.IADD R17, R17, 0x1, R2 ;  /* 0x0000000111117824 */ /* 0x000fca00078e0202 */
[----:B0-----:R-:W-:-:S04]  /*1b20*/  IADD3 R2, P0, PT, R17, UR4, RZ ;  /* 0x0000000411027c10 */ /* 0x001fc8000ff1e0ff */
[----:B------:R-:W-:-:S05]  /*1b30*/  LEA.HI.X.SX32 R3, R17, UR5, 0x1, P0 ;  /* 0x0000000511037c11 */ /* 0x000fca00080f0eff */
[----:B--2---:R-:W-:Y:S01]  /*1b40*/  STG.E.U8 desc[UR36][R2.64], R5 ;  /* 0x0000000502007986 */ /* 0x004fe2000c101124 */
[----:B------:R-:W-:Y:S05]  /*1b50*/  EXIT ;  /* 0x000000000000794d */ /* 0x000fea0003800000 */
        .type           $_Z14medianFilter11PhS_$_Z9QuickSortPhii,@function
        .size           $_Z14medianFilter11PhS_$_Z9QuickSortPhii,(.L_x_54 - $_Z14medianFilter11PhS_$_Z9QuickSortPhii)
$_Z14medianFilter11PhS_$_Z9QuickSortPhii:
[----:B------:R-:W-:-:S05]  /*1b60*/  VIADD R1, R1, 0xffffffd8 ;  /* 0xffffffd801017836 */ /* 0x000fca0000000000 */
        /* <DEDUP_REMOVED lines=11> */
[----:B--2---:R-:W-:-:S03]  /*1c20*/  IMAD.MOV.U32 R18, RZ, RZ, R4 ;  /* 0x000000ffff127224 */ /* 0x004fc600078e0004 */
[----:B------:R2:W-:Y:S01]  /*1c30*/  STL [R1+0x4], R16 ;  /* 0x0000041001007387 */ /* 0x0005e20000100800 */
[----:B---3--:R-:W-:Y:S01]  /*1c40*/  MOV R17, R5 ;  /* 0x0000000500117202 */ /* 0x008fe20000000f00 */
[----:B--2---:R-:W-:Y:S01]  /*1c50*/  IMAD.MOV.U32 R16, RZ, RZ, R7 ;  /* 0x000000ffff107224 */ /* 0x004fe200078e0007 */
[----:B------:R-:W2:Y:S04]  /*1c60*/  LDCU UR4, c[0x0][0x2f8] ;  /* 0x00005f00ff0477ac */ /* 0x000ea80008000800 */
[----:B------:R-:W-:Y:S01]  /*1c70*/  ISETP.GT.AND P0, PT, R16, R6, PT ;  /* 0x000000061000720c */ /* 0x000fe20003f04270 */
[----:B--2---:R-:W-:-:S12]  /*1c80*/  VIADD R2, R18, -UR4 ;  /* 0x8000000412027c36 */ /* 0x004fd80008000000 */
[----:B01----:R-:W-:Y:S05]  /*1c90*/  @!P0 BRA `(.L_x_18) ;  /* 0x0000000000c08947 */ /* 0x003fea0003800000 */
[----:B------:R-:W-:Y:S01]  /*1ca0*/  BSSY.RECONVERGENT B6, `(.L_x_18) ;  /* 0x000002f000067945 */ /* 0x000fe20003800200 */
.L_x_25:
[----:B------:R-:W-:-:S05]  /*1cb0*/  IMAD.IADD R4, R6, 0x1, R2 ;  /* 0x0000000106047824 */ /* 0x000fca00078e0202 */
[----:B------:R0:W5:Y:S01]  /*1cc0*/  LDL.U8 R7, [R4] ;  /* 0x0000000004077983 */ /* 0x0001620000100000 */
[----:B------:R-:W-:Y:S01]  /*1cd0*/  BSSY.RECONVERGENT B0, `(.L_x_19) ;  /* 0x0000022000007945 */ /* 0x000fe20003800200 */
[----:B------:R-:W-:Y:S01]  /*1ce0*/  MOV R3, R16 ;  /* 0x0000001000037202 */ /* 0x000fe20000000f00 */
[----:B------:R-:W-:-:S07]  /*1cf0*/  IMAD.MOV.U32 R0, RZ, RZ, R6 ;  /* 0x000000ffff007224 */ /* 0x000fce00078e0006 */
.L_x_24:
[----:B------:R-:W-:Y:S01]  /*1d00*/  BSSY.RECONVERGENT B1, `(.L_x_20) ;  /* 0x000000a000017945 */ /* 0x000fe20003800200 */
[----:B------:R-:W-:-:S07]  /*1d10*/  VIADD R5, R3, 0x1 ;  /* 0x0000000103057836 */ /* 0x000fce0000000000 */
.L_x_21:
[----:B0-----:R-:W-:-:S06]  /*1d20*/  IMAD.IADD R4, R3, 0x1, R2 ;  /* 0x0000000103047824 */ /* 0x001fcc00078e0202 */
[----:B------:R-:W2:Y:S01]  /*1d30*/  LDL.U8 R4, [R4] ;  /* 0x0000000004047983 */ /* 0x000ea20000100000 */
[----:B------:R-:W-:Y:S01]  /*1d40*/  ISETP.GT.AND P1, PT, R3, R0, PT ;  /* 0x000000000300720c */ /* 0x000fe20003f24270 */
[----:B------:R-:W-:Y:S01]  /*1d50*/  IMAD.MOV.U32 R8, RZ, RZ, R3 ;  /* 0x000000ffff087224 */ /* 0x000fe200078e0003 */
[----:B------:R-:W-:Y:S01]  /*1d60*/  IADD3 R5, PT, PT, R5, -0x1, RZ ;  /* 0xffffffff05057810 */ /* 0x000fe20007ffe0ff */
[----:B------:R-:W-:Y:S01]  /*1d70*/  VIADD R3, R3, 0xffffffff ;  /* 0xffffffff03037836 */ /* 0x000fe20000000000 */
[----:B--2--5:R-:W-:-:S13]  /*1d80*/  ISETP.GE.U32.AND P0, PT, R7, R4, PT ;  /* 0x000000040700720c */ /* 0x024fda0003f06070 */
[----:B------:R-:W-:Y:S05]  /*1d90*/  @!P0 BRA P1, `(.L_x_21) ;  /* 0xfffffffc00e08947 */ /* 0x000fea000083ffff */
[----:B------:R-:W-:Y:S05]  /*1da0*/  BSYNC.RECONVERGENT B1 ;  /* 0x0000000000017941 */ /* 0x000fea0003800200 */
.L_x_20:
[----:B------:R-:W-:Y:S01]  /*1db0*/  IMAD.IADD R3, R0, 0x1, R2 ;  /* 0x0000000100037824 */ /* 0x000fe200078e0202 */
[----:B------:R-:W-:Y:S01]  /*1dc0*/  IADD3 R10, PT, PT, R5, R2, RZ ;  /* 0x00000002050a7210 */ /* 0x000fe20007ffe0ff */
[----:B------:R-:W-:Y:S01]  /*1dd0*/  BSSY.RECONVERGENT B1, `(.L_x_22) ;  /* 0x000000c000017945 */ /* 0x000fe20003800200 */
[----:B------:R-:W-:Y:S02]  /*1de0*/  IMAD.MOV.U32 R19, RZ, RZ, R0 ;  /* 0x000000ffff137224 */ /* 0x000fe400078e0000 */
[----:B------:R0:W-:Y:S04]  /*1df0*/  STL.U8 [R3], R4 ;  /* 0x0000000403007387 */ /* 0x0001e80000100000 */
[----:B------:R0:W-:Y:S02]  /*1e00*/  STL.U8 [R10], R7 ;  /* 0x000000070a007387 */ /* 0x0001e40000100000 */
.L_x_23:
        /* <DEDUP_REMOVED lines=9> */
.L_x_22:
[----:B------:R1:W-:Y:S01]  /*1ea0*/  STL.U8 [R10], R5 ;  /* 0x000000050a007387 */ /* 0x0003e20000100000 */
[----:B------:R-:W-:Y:S01]  /*1eb0*/  ISETP.GE.AND P0, PT, R0, R8, PT ;  /* 0x000000080000720c */ /* 0x000fe20003f06270 */
[----:B------:R-:W-:Y:S02]  /*1ec0*/  IMAD.MOV.U32 R3, RZ, RZ, R8 ;  /* 0x000000ffff037224 */ /* 0x000fe400078e0008 */
[----:B------:R1:W-:Y:S10]  /*1ed0*/  STL.U8 [R4], R7 ;  /* 0x0000000704007387 */ /* 0x0003f40000100000 */
[----:B-1----:R-:W-:Y:S05]  /*1ee0*/  @!P0 BRA `(.L_x_24) ;  /* 0xfffffffc00848947 */ /* 0x002fea000383ffff */
[----:B------:R-:W-:Y:S05]  /*1ef0*/  BSYNC.RECONVERGENT B0 ;  /* 0x0000000000007941 */ /* 0x000fea0003800200 */
.L_x_19:
[----:B------:R-:W-:Y:S01]  /*1f00*/  VIADD R7, R0, 0xffffffff ;  /* 0xffffffff00077836 */ /* 0x000fe20000000000 */
[----:B------:R-:W-:Y:S01]  /*1f10*/  MOV R4, R18 ;  /* 0x0000001200047202 */ /* 0x000fe20000000f00 */
[----:B------:R-:W-:Y:S01]  /*1f20*/  IMAD.MOV.U32 R5, RZ, RZ, R17 ;  /* 0x000000ffff057224 */ /* 0x000fe200078e0011 */
[----:B------:R-:W-:Y:S01]  /*1f30*/  MOV R20, 0x1f60 ;  /* 0x00001f6000147802 */ /* 0x000fe20000000f00 */
[----:B------:R-:W-:-:S07]  /*1f40*/  IMAD.MOV.U32 R21, RZ, RZ, 0x0 ;  /* 0x00000000ff157424 */ /* 0x000fce00078e00ff */
[----:B------:R-:W-:Y:S05]  /*1f50*/  CALL.REL.NOINC `($_Z14medianFilter11PhS_$_Z9QuickSortPhii) ;  /* 0xfffffffc00007944 */ /* 0x000fea0003c3ffff */
[-C--:B------:R-:W-:Y:S02]  /*1f60*/  ISETP.GT.AND P0, PT, R16, R19.reuse, PT ;  /* 0x000000131000720c */ /* 0x080fe40003f04270 */
[----:B------:R-:W-:-:S11]  /*1f70*/  MOV R6, R19 ;  /* 0x0000001300067202 */ /* 0x000fd60000000f00 */
[----:B------:R-:W-:Y:S05]  /*1f80*/  @P0 BRA `(.L_x_25) ;  /* 0xfffffffc00480947 */ /* 0x000fea000383ffff */
[----:B------:R-:W-:Y:S05]  /*1f90*/  BSYNC.RECONVERGENT B6 ;  /* 0x0000000000067941 */ /* 0x000fea0003800200 */
.L_x_18:
[----:B------:R-:W-:Y:S05]  /*1fa0*/  BSYNC.RECONVERGENT B7 ;  /* 0x0000000000077941 */ /* 0x000fea0003800200 */
.L_x_17:
        /* <DEDUP_REMOVED lines=11> */
[----:B0-----:R-:W-:Y:S01]  /*2060*/  VIADD R1, R1, 0x28 ;  /* 0x0000002801017836 */ /* 0x001fe20000000000 */
[----:B--2---:R-:W-:Y:S06]  /*2070*/  RET.REL.NODEC R20 `(_Z14medianFilter11PhS_) ;  /* 0xffffffdc14e07950 */ /* 0x004fec0003c3ffff */
.L_x_26:
        /* <DEDUP_REMOVED lines=16> */
.L_x_54:


//--------------------- .text._Z13medianFilter7PhS_ --------------------------
	.section	.text._Z13medianFilter7PhS_,"ax",@progbits
	.align	128
        .global         _Z13medianFilter7PhS_
        .type           _Z13medianFilter7PhS_,@function
        .size           _Z13medianFilter7PhS_,(.L_x_55 - _Z13medianFilter7PhS_)
        .other          _Z13medianFilter7PhS_,@"STO_CUDA_ENTRY STV_DEFAULT"
_Z13medianFilter7PhS_:
.text._Z13medianFilter7PhS_:
        /* <DEDUP_REMOVED lines=23> */
[----:B------:R-:W-:-:S03]  /*0170*/  ISETP.LT.OR P0, PT, R17, 0x3, P0 ;  /* 0x000000031100780c */ /* 0x000fc60000701670 */
[----:B------:R-:W-:Y:S01]  /*0180*/  IMAD R0, R27, R0, RZ ;  /* 0x000000001b007224 */ /* 0x000fe200078e02ff */
[----:B------:R-:W-:Y:S01]  /*0190*/  ISETP.GE.OR P0, PT, R17, R2, P0 ;  /* 0x000000021100720c */ /* 0x000fe20000706670 */
[----:B--2---:R-:W-:-:S03]  /*01a0*/  IMAD.X R5, RZ, RZ, UR5, P1 ;  /* 0x00000005ff057e24 */ /* 0x004fc600088e06ff */
[----:B------:R-:W-:-:S05]  /*01b0*/  LEA R2, R27, R0, 0x1 ;  /* 0x000000001b027211 */ /* 0x000fca00078e08ff */
[----:B------:R-:W-:-:S04]  /*01c0*/  IMAD.IADD R2, R27, 0x1, R2 ;  /* 0x000000011b027824 */ /* 0x000fc800078e0202 */
        /* <DEDUP_REMOVED lines=10> */
[----:B------:R-:W-:Y:S01]  /*0270*/  IMAD.X R23, R25, 0x1, R7, P0 ;  /* 0x0000000119177824 */ /* 0x000fe200000e0607 */
[----:B------:R-:W-:Y:S01]  /*0280*/  IADD3 R8, P0, PT, R27, R22, RZ ;  /* 0x000000161b087210 */ /* 0x000fe20007f1e0ff */
[----:B------:R-:W5:Y:S03]  /*0290*/  LDG.E.U8 R20, desc[UR36][R6.64+0x3] ;  /* 0x0000032406147981 */ /* 0x000f66000c1e1100 */
[----:B------:R-:W-:Y:S01]  /*02a0*/  IADD3.X R9, PT, PT, R25, R23, RZ, P0, !PT ;  /* 0x0000001719097210 */ /* 0x000fe200007fe4ff */
        /* <DEDUP_REMOVED lines=20> */
[----:B--2---:R1:W-:Y:S04]  /*03f0*/  STL.U8 [R1+0x1], R16 ;  /* 0x0000011001007387 */ /* 0x0043e80000100000 */
[----:B---3--:R2:W-:Y:S04]  /*0400*/  STL.U8 [R1+0x2], R18 ;  /* 0x0000021201007387 */ /* 0x0085e80000100000 */
[----:B-1----:R-:W3:Y:S04]  /*0410*/  LDG.E.U8 R16, desc[UR36][R6.64] ;  /* 0x0000002406107981 */ /* 0x002ee8000c1e1100 */
[----:B--2---:R-:W2:Y:S01]  /*0420*/  LDG.E.U8 R18, desc[UR36][R6.64+0x1] ;  /* 0x0000012406127981 */ /* 0x004ea2000c1e1100 */
[----:B0-----:R-:W-:-:S03]  /*0430*/  IADD3 R8, P0, PT, R27, R6, RZ ;  /* 0x000000061b087210 */ /* 0x001fc60007f1e0ff */
[----:B----4-:R0:W-:Y:S02]  /*0440*/  STL.U8 [R1], R10 ;  /* 0x0000000a01007387 */ /* 0x0101e40000100000 */
[----:B------:R-:W-:Y:S02]  /*0450*/  IMAD.X R9, R25, 0x1, R7, P0 ;  /* 0x0000000119097824 */ /* 0x000fe400000e0607 */
[----:B-----5:R1:W-:Y:S04]  /*0460*/  STL.U8 [R1+0x3], R20 ;  /* 0x0000031401007387 */ /* 0x0203e80000100000 */
[----:B------:R4:W-:Y:S01]  /*0470*/  STL.U8 [R1+0x4], R24 ;  /* 0x0000041801007387 */ /* 0x0009e20000100000 */
[----:B0-----:R-:W-:-:S03]  /*0480*/  IADD3 R10, P0, PT, R27, R8, RZ ;  /* 0x000000081b0a7210 */ /* 0x001fc60007f1e0ff */
[----:B------:R-:W-:Y:S04]  /*0490*/  STL.U8 [R1+0x5], R26 ;  /* 0x0000051a01007387 */ /* 0x000fe80000100000 */
[----:B------:R-:W-:Y:S04]  /*04a0*/  STL.U8 [R1+0x6], R28 ;  /* 0x0000061c01007387 */ /* 0x000fe80000100000 */
[----:B------:R0:W-:Y:S04]  /*04b0*/  STL.U8 [R1+0x7], R11 ;  /* 0x0000070b01007387 */ /* 0x0001e80000100000 */
[----:B-1----:R-:W5:Y:S04]  /*04c0*/  LDG.E.U8 R20, desc[UR36][R6.64+0x2] ;  /* 0x0000022406147981 */ /* 0x002f68000c1e1100 */
[----:B----4-:R-:W4:Y:S01]  /*04d0*/  LDG.E.U8 R24, desc[UR36][R6.64+0x4] ;  /* 0x0000042406187981 */ /* 0x010f22000c1e1100 */
[----:B0-----:R-:W-:-:S03]  /*04e0*/  IMAD.X R11, R25, 0x1, R9, P0 ;  /* 0x00000001190b7824 */ /* 0x001fc600000e0609 */
[----:B------:R-:W4:Y:S04]  /*04f0*/  LDG.E.U8 R26, desc[UR36][R6.64+0x5] ;  /* 0x00000524061a7981 */ /* 0x000f28000c1e1100 */
[----:B------:R0:W4:Y:S04]  /*0500*/  LDG.E.U8 R28, desc[UR36][R6.64+0x6] ;  /* 0x00000624061c7981 */ /* 0x000128000c1e1100 */
[----:B------:R1:W-:Y:S04]  /*0510*/  STL.U8 [R1+0x8], R19 ;  /* 0x0000081301007387 */ /* 0x0003e80000100000 */
[----:B------:R-:W-:Y:S01]  /*0520*/  STL.U8 [R1+0x9], R21 ;  /* 0x0000091501007387 */ /* 0x000fe20000100000 */
[----:B0-----:R-:W-:-:S03]  /*0530*/  IADD3 R6, P0, PT, R27, R10, RZ ;  /* 0x0000000a1b067210 */ /* 0x001fc60007f1e0ff */
[----:B------:R0:W-:Y:S01]  /*0540*/  STL.U8 [R1+0xb], R32 ;  /* 0x00000b2001007387 */ /* 0x0001e20000100000 */
[----:B------:R-:W-:-:S03]  /*0550*/  IADD3.X R7, PT, PT, R25, R11, RZ, P0, !PT ;  /* 0x0000000b19077210 */ /* 0x000fc600007fe4ff */
[----:B------:R0:W-:Y:S04]  /*0560*/  STL.U8 [R1+0xc], R30 ;  /* 0x00000c1e01007387 */ /* 0x0001e80000100000 */
[----:B------:R0:W-:Y:S04]  /*0570*/  STL.U8 [R1+0xd], R34 ;  /* 0x00000d2201007387 */ /* 0x0001e80000100000 */
[----:B------:R0:W-:Y:S04]  /*0580*/  STL.U8 [R1+0xe], R36 ;  /* 0x00000e2401007387 */ /* 0x0001e80000100000 */
[----:B------:R-:W-:Y:S04]  /*0590*/  STL.U8 [R1+0xa], R29 ;  /* 0x00000a1d01007387 */ /* 0x000fe80000100000 */
[----:B------:R0:W-:Y:S04]  /*05a0*/  STL.U8 [R1+0xf], R3 ;  /* 0x00000f0301007387 */ /* 0x0001e80000100000 */
[----:B------:R0:W-:Y:S04]  /*05b0*/  STL.U8 [R1+0x10], R13 ;  /* 0x0000100d01007387 */ /* 0x0001e80000100000 */
[----:B------:R0:W-:Y:S04]  /*05c0*/  STL.U8 [R1+0x11], R15 ;  /* 0x0000110f01007387 */ /* 0x0001e80000100000 */
[----:B-1----:R-:W4:Y:S04]  /*05d0*/  LDG.E.U8 R19, desc[UR36][R8.64] ;  /* 0x0000002408137981 */ /* 0x002f28000c1e1100 */
[----:B0-----:R-:W4:Y:S04]  /*05e0*/  LDG.E.U8 R32, desc[UR36][R8.64+0x1] ;  /* 0x0000012408207981 */ /* 0x001f28000c1e1100 */
[----:B------:R-:W4:Y:S04]  /*05f0*/  LDG.E.U8 R21, desc[UR36][R8.64+0x2] ;  /* 0x0000022408157981 */ /* 0x000f28000c1e1100 */
[----:B------:R-:W4:Y:S04]  /*0600*/  LDG.E.U8 R30, desc[UR36][R8.64+0x3] ;  /* 0x00000324081e7981 */ /* 0x000f28000c1e1100 */
[----:B------:R-:W4:Y:S04]  /*0610*/  LDG.E.U8 R34, desc[UR36][R8.64+0x4] ;  /* 0x0000042408227981 */ /* 0x000f28000c1e1100 */
[----:B------:R-:W4:Y:S04]  /*0620*/  LDG.E.U8 R36, desc[UR36][R8.64+0x5] ;  /* 0x0000052408247981 */ /* 0x000f28000c1e1100 */
[----:B------:R-:W4:Y:S04]  /*0630*/  LDG.E.U8 R23, desc[UR36][R8.64+0x6] ;  /* 0x0000062408177981 */ /* 0x000f28000c1e1100 */
[----:B------:R0:W-:Y:S04]  /*0640*/  STL.U8 [R1+0x12], R0 ;  /* 0x0000120001007387 */ /* 0x0001e80000100000 */
[----:B------:R1:W-:Y:S04]  /*0650*/  STL.U8 [R1+0x13], R12 ;  /* 0x0000130c01007387 */ /* 0x0003e80000100000 */
[----:B------:R1:W-:Y:S04]  /*0660*/  STL.U8 [R1+0x14], R14 ;  /* 0x0000140e01007387 */ /* 0x0003e80000100000 */
[----:B------:R-:W4:Y:S04]  /*0670*/  LDG.E.U8 R3, desc[UR36][R6.64] ;  /* 0x0000002406037981 */ /* 0x000f28000c1e1100 */
[----:B------:R-:W4:Y:S04]  /*0680*/  LDG.E.U8 R13, desc[UR36][R6.64+0x1] ;  /* 0x00000124060d7981 */ /* 0x000f28000c1e1100 */
[----:B------:R-:W4:Y:S04]  /*0690*/  LDG.E.U8 R9, desc[UR36][R6.64+0x2] ;  /* 0x0000022406097981 */ /* 0x000f28000c1e1100 */
[----:B------:R-:W4:Y:S04]  /*06a0*/  LDG.E.U8 R15, desc[UR36][R6.64+0x3] ;  /* 0x00000324060f7981 */ /* 0x000f28000c1e1100 */
[----:B------:R-:W4:Y:S04]  /*06b0*/  LDG.E.U8 R25, desc[UR36][R6.64+0x4] ;  /* 0x0000042406197981 */ /* 0x000f28000c1e1100 */
[----:B------:R-:W4:Y:S04]  /*06c0*/  LDG.E.U8 R27, desc[UR36][R6.64+0x5] ;  /* 0x00000524061b7981 */ /* 0x000f28000c1e1100 */
[----:B------:R-:W4:Y:S04]  /*06d0*/  LDG.E.U8 R29, desc[UR36][R6.64+0x6] ;  /* 0x00000624061d7981 */ /* 0x000f28000c1e1100 */
[----:B0-----:R-:W4:Y:S04]  /*06e0*/  LDG.E.U8 R0, desc[UR36][R10.64] ;  /* 0x000000240a007981 */ /* 0x001f28000c1e1100 */
[----:B------:R-:W4:Y:S04]  /*06f0*/  LDG.E.U8 R8, desc[UR36][R10.64+0x1] ;  /* 0x000001240a087981 */ /* 0x000f28000c1e1100 */
[----:B-1----:R-:W4:Y:S04]  /*0700*/  LDG.E.U8 R12, desc[UR36][R10.64+0x2] ;  /* 0x000002240a0c7981 */ /* 0x002f28000c1e1100 */
[----:B------:R-:W4:Y:S04]  /*0710*/  LDG.E.U8 R14, desc[UR36][R10.64+0x3] ;  /* 0x000003240a0e7981 */ /* 0x000f28000c1e1100 */
[----:B------:R-:W4:Y:S04]  /*0720*/  LDG.E.U8 R6, desc[UR36][R10.64+0x5] ;  /* 0x000005240a067981 */ /* 0x000f28000c1e1100 */
[----:B---3--:R0:W-:Y:S04]  /*0730*/  STL.U8 [R1+0x15], R16 ;  /* 0x0000151001007387 */ /* 0x0081e80000100000 */
[----:B--2---:R1:W-:Y:S04]  /*0740*/  STL.U8 [R1+0x16], R18 ;  /* 0x0000161201007387 */ /* 0x0043e80000100000 */
[----:B0-----:R-:W2:Y:S04]  /*0750*/  LDG.E.U8 R16, desc[UR36][R10.64+0x4] ;  /* 0x000004240a107981 */ /* 0x001ea8000c1e1100 */
[----:B-1----:R-:W3:Y:S04]  /*0760*/  LDG.E.U8 R18, desc[UR36][R10.64+0x6] ;  /* 0x000006240a127981 */ /* 0x002ee8000c1e1100 */
[----:B------:R1:W-:Y:S04]  /*0770*/  STL.U8 [R1+0x18], R22 ;  /* 0x0000181601007387 */ /* 0x0003e80000100000 */
[----:B-----5:R1:W-:Y:S04]  /*0780*/  STL.U8 [R1+0x17], R20 ;  /* 0x0000171401007387 */ /* 0x0203e80000100000 */
        /* <DEDUP_REMOVED lines=22> */
[----:B--2---:R1:W-:Y:S04]  /*08f0*/  STL.U8 [R1+0x27], R16 ;  /* 0x0000271001007387 */ /* 0x0043e80000100000 */
[----:B---3--:R1:W-:Y:S01]  /*0900*/  STL.U8 [R1+0x29], R18 ;  /* 0x0000291201007387 */ /* 0x0083e20000100000 */
[----:B------:R-:W-:Y:S05]  /*0910*/  BRA `(.L_x_29) ;  /* 0x0000000000d87947 */ /* 0x000fea0003800000 */
.L_x_28:
[----:B------:R-:W0:Y:S01]  /*0920*/  LDCU.64 UR4, c[0x0][0x380] ;  /* 0x00007000ff0477ac */ /* 0x000e220008000a00 */
[----:B------:R-:W-:-:S05]  /*0930*/  IMAD.IADD R0, R17, 0x1, R2 ;  /* 0x0000000111007824 */ /* 0x000fca00078e0202 */
        /* <DEDUP_REMOVED lines=51> */
[----:B--2---:R0:W-:Y:S02]  /*0c70*/  STL.U8 [R1+0x18], R0 ;  /* 0x0000180001007387 */ /* 0x0041e40000100000 */
.L_x_29:
[----:B------:R-:W-:Y:S05]  /*0c80*/  BSYNC.RECONVERGENT B0 ;  /* 0x0000000000007941 */ /* 0x000fea0003800200 */
.L_x_27:
[----:B------:R-:W-:Y:S02]  /*0c90*/  HFMA2 R7, -RZ, RZ, 0, 2.86102294921875e-06 ;  /* 0x00000030ff077431 */ /* 0x000fe400000001ff */
[----:B-1----:R-:W-:Y:S01]  /*0ca0*/  IMAD.MOV.U32 R6, RZ, RZ, RZ ;  /* 0x000000ffff067224 */ /* 0x002fe200078e00ff */
[----:B------:R-:W-:Y:S01]  /*0cb0*/  MOV R20, 0xce0 ;  /* 0x00000ce000147802 */ /* 0x000fe20000000f00 */
[----:B------:R-:W-:-:S07]  /*0cc0*/  IMAD.MOV.U32 R21, RZ, RZ, 0x0 ;  /* 0x00000000ff157424 */ /* 0x000fce00078e00ff */
[----:B0-----:R-:W-:Y:S05]  /*0cd0*/  CALL.REL.NOINC `($_Z13medianFilter7PhS_$_Z9QuickSortPhii) ;  /* 0x00000000001c7944 */ /* 0x001fea0003c00000 */
[----:B------:R-:W2:Y:S01]  /*0ce0*/  LDL.U8 R5, [R1+0x18] ;  /* 0x0000180001057983 */ /* 0x000ea20000100000 */
[----:B------:R-:W0:Y:S01]  /*0cf0*/  LDCU.64 UR4, c[0x0][0x388] ;  /* 0x00007100ff0477ac */ /* 0x000e220008000a00 */
[----:B------:R-:W-:-:S05]  /*0d00*/  IMAD.IADD R17, R17, 0x1, R2 ;  /* 0x0000000111117824 */ /* 0x000fca00078e0202 */
[----:B0-----:R-:W-:-:S04]  /*0d10*/  IADD3 R2, P0, PT, R17, UR4, RZ ;  /* 0x0000000411027c10 */ /* 0x001fc8000ff1e0ff */
[----:B------:R-:W-:-:S05]  /*0d20*/  LEA.HI.X.SX32 R3, R17, UR5, 0x1, P0 ;  /* 0x0000000511037c11 */ /* 0x000fca00080f0eff */
[----:B--2---:R-:W-:Y:S01]  /*0d30*/  STG.E.U8 desc[UR36][R2.64], R5 ;  /* 0x0000000502007986 */ /* 0x004fe2000c101124 */
[----:B------:R-:W-:Y:S05]  /*0d40*/  EXIT ;  /* 0x000000000000794d */ /* 0x000fea0003800000 */
        .type           $_Z13medianFilter7PhS_$_Z9QuickSortPhii,@function
        .size           $_Z13medianFilter7PhS_$_Z9QuickSortPhii,(.L_x_55 - $_Z13medianFilter7PhS_$_Z9QuickSortPhii)
$_Z13medianFilter7PhS_$_Z9QuickSortPhii:
        /* <DEDUP_REMOVED lines=14> */
[----:B---3--:R-:W-:Y:S01]  /*0e30*/  IMAD.MOV.U32 R17, RZ, RZ, R5 ;  /* 0x000000ffff117224 */ /* 0x008fe200078e0005 */
[----:B--2---:R-:W-:Y:S01]  /*0e40*/  MOV R16, R7 ;  /* 0x0000000700107202 */ /* 0x004fe20000000f00 */
[----:B------:R-:W2:Y:S03]  /*0e50*/  LDCU UR4, c[0x0][0x2f8] ;  /* 0x00005f00ff0477ac */ /* 0x000ea60008000800 */
[----:B------:R-:W-:Y:S01]  /*0e60*/  ISETP.GT.AND P0, PT, R16, R6, PT ;  /* 0x000000061000720c */ /* 0x000fe20003f04270 */
[----:B--2---:R-:W-:-:S12]  /*0e70*/  VIADD R2, R18, -UR4 ;  /* 0x8000000412027c36 */ /* 0x004fd80008000000 */
[----:B01----:R-:W-:Y:S05]  /*0e80*/  @!P0 BRA `(.L_x_31) ;  /* 0x0000000000c08947 */ /* 0x003fea0003800000 */
[----:B------:R-:W-:Y:S01]  /*0e90*/  BSSY.RECONVERGENT B6, `(.L_x_31) ;  /* 0x000002f000067945 */ /* 0x000fe20003800200 */
.L_x_38:
[----:B------:R-:W-:-:S05]  /*0ea0*/  IADD3 R4, PT, PT, R6, R2, RZ ;  /* 0x0000000206047210 */ /* 0x000fca0007ffe0ff */
[----:B------:R0:W5:Y:S01]  /*0eb0*/  LDL.U8 R7, [R4] ;  /* 0x0000000004077983 */ /* 0x0001620000100000 */
[----:B------:R-:W-:Y:S01]  /*0ec0*/  BSSY.RECONVERGENT B0, `(.L_x_32) ;  /* 0x0000022000007945 */ /* 0x000fe20003800200 */
[----:B------:R-:W-:Y:S02]  /*0ed0*/  IMAD.MOV.U32 R3, RZ, RZ, R16 ;  /* 0x000000ffff037224 */ /* 0x000fe400078e0010 */
[----:B------:R-:W-:-:S07]  /*0ee0*/  IMAD.MOV.U32 R0, RZ, RZ, R6 ;  /* 0x000000ffff007224 */ /* 0x000fce00078e0006 */
.L_x_37:
[----:B------:R-:W-:Y:S01]  /*0ef0*/  BSSY.RECONVERGENT B1, `(.L_x_33) ;  /* 0x000000a000017945 */ /* 0x000fe20003800200 */
[----:B------:R-:W-:-:S07]  /*0f00*/  VIADD R5, R3, 0x1 ;  /* 0x0000000103057836 */ /* 0x000fce0000000000 */
.L_x_34:
[----:B0-----:R-:W-:-:S06]  /*0f10*/  IADD3 R4, PT, PT, R3, R2, RZ ;  /* 0x0000000203047210 */ /* 0x001fcc0007ffe0ff */
[----:B------:R-:W2:Y:S01]  /*0f20*/  LDL.U8 R4, [R4] ;  /* 0x0000000004047983 */ /* 0x000ea20000100000 */
[----:B------:R-:W-:Y:S01]  /*0f30*/  ISETP.GT.AND P1, PT, R3, R0, PT ;  /* 0x000000000300720c */ /* 0x000fe20003f24270 */
[----:B------:R-:W-:Y:S02]  /*0f40*/  IMAD.MOV.U32 R8, RZ, RZ, R3 ;  /* 0x000000ffff087224 */ /* 0x000fe400078e0003 */
[----:B------:R-:W-:Y:S02]  /*0f50*/  VIADD R5, R5, 0xffffffff ;  /* 0xffffffff05057836 */ /* 0x000fe40000000000 */
[----:B------:R-:W-:Y:S01]  /*0f60*/  VIADD R3, R3, 0xffffffff ;  /* 0xffffffff03037836 */ /* 0x000fe20000000000 */
[----:B--2--5:R-:W-:-:S13]  /*0f70*/  ISETP.GE.U32.AND P0, PT, R7, R4, PT ;  /* 0x000000040700720c */ /* 0x024fda0003f06070 */
[----:B------:R-:W-:Y:S05]  /*0f80*/  @!P0 BRA P1, `(.L_x_34) ;  /* 0xfffffffc00e08947 */ /* 0x000fea000083ffff */
[----:B------:R-:W-:Y:S05]  /*0f90*/  BSYNC.RECONVERGENT B1 ;  /* 0x0000000000017941 */ /* 0x000fea0003800200 */
.L_x_33:
[----:B------:R-:W-:Y:S01]  /*0fa0*/  IADD3 R3, PT, PT, R0, R2, RZ ;  /* 0x0000000200037210 */ /* 0x000fe20007ffe0ff */
[----:B------:R-:W-:Y:S01]  /*0fb0*/  IMAD.IADD R10, R5, 0x1, R2 ;  /* 0x00000001050a7824 */ /* 0x000fe200078e0202 */
[----:B------:R-:W-:Y:S01]  /*0fc0*/  BSSY.RECONVERGENT B1, `(.L_x_35) ;  /* 0x000000c000017945 */ /* 0x000fe20003800200 */
[----:B------:R-:W-:Y:S02]  /*0fd0*/  IMAD.MOV.U32 R19, RZ, RZ, R0 ;  /* 0x000000ffff137224 */ /* 0x000fe400078e0000 */
[----:B------:R0:W-:Y:S04]  /*0fe0*/  STL.U8 [R3], R4 ;  /* 0x0000000403007387 */ /* 0x0001e80000100000 */
[----:B------:R0:W-:Y:S02]  /*0ff0*/  STL.U8 [R10], R7 ;  /* 0x000000070a007387 */ /* 0x0001e40000100000 */
.L_x_36:
[----:B0-----:R-:W-:-:S05]  /*1000*/  IADD3 R4, PT, PT, R19, R2, RZ ;  /* 0x0000000213047210 */ /* 0x001fca0007ffe0ff */
[----:B------:R-:W2:Y:S01]  /*1010*/  LDL.U8 R5, [R4] ;  /* 0x0000000004057983 */ /* 0x000ea20000100000 */
[C---:B------:R-:W-:Y:S01]  /*1020*/  ISETP.LT.AND P1, PT, R19.reuse, R8, PT ;  /* 0x000000081300720c */ /* 0x040fe20003f21270 */
[----:B------:R-:W-:Y:S02]  /*1030*/  VIADD R3, R19, 0x1 ;  /* 0x0000000113037836 */ /* 0x000fe40000000000 */
[----:B------:R-:W-:-:S03]  /*1040*/  IMAD.MOV.U32 R0, RZ, RZ, R19 ;  /* 0x000000ffff007224 */ /* 0x000fc600078e0013 */
[----:B------:R-:W-:Y:S02]  /*1050*/  MOV R19, R3 ;  /* 0x0000000300137202 */ /* 0x000fe40000000f00 */
[----:B--2---:R-:W-:-:S13]  /*1060*/  ISETP.GE.U32.AND P0, PT, R7, R5, PT ;  /* 0x000000050700720c */ /* 0x004fda0003f06070 */
[----:B------:R-:W-:Y:S05]  /*1070*/  @P0 BRA P1, `(.L_x_36) ;  /* 0xfffffffc00e00947 */ /* 0x000fea000083ffff */
[----:B------:R-:W-:Y:S05]  /*1080*/  BSYNC.RECONVERGENT B1 ;  /* 0x0000000000017941 */ /* 0x000fea0003800200 */
.L_x_35:
[----:B------:R1:W-:Y:S01]  /*1090*/  STL.U8 [R10], R5 ;  /* 0x000000050a007387 */ /* 0x0003e20000100000 */
[----:B------:R-:W-:Y:S01]  /*10a0*/  ISETP.GE.AND P0, PT, R0, R8, PT ;  /* 0x000000080000720c */ /* 0x000fe20003f06270 */
[----:B------:R-:W-:Y:S02]  /*10b0*/  IMAD.MOV.U32 R3, RZ, RZ, R8 ;  /* 0x000000ffff037224 */ /* 0x000fe400078e0008 */
[----:B------:R1:W-:Y:S10]  /*10c0*/  STL.U8 [R4], R7 ;  /* 0x0000000704007387 */ /* 0x0003f40000100000 */
[----:B-1----:R-:W-:Y:S05]  /*10d0*/  @!P0 BRA `(.L_x_37) ;  /* 0xfffffffc00848947 */ /* 0x002fea000383ffff */
[----:B------:R-:W-:Y:S05]  /*10e0*/  BSYNC.RECONVERGENT B0 ;  /* 0x0000000000007941 */ /* 0x000fea0003800200 */
.L_x_32:
[----:B------:R-:W-:Y:S01]  /*10f0*/  VIADD R7, R0, 0xffffffff ;  /* 0xffffffff00077836 */ /* 0x000fe20000000000 */
[----:B------:R-:W-:Y:S01]  /*1100*/  MOV R4, R18 ;  /* 0x0000001200047202 */ /* 0x000fe20000000f00 */
[----:B------:R-:W-:Y:S01]  /*1110*/  IMAD.MOV.U32 R5, RZ, RZ, R17 ;  /* 0x000000ffff057224 */ /* 0x000fe200078e0011 */
[----:B------:R-:W-:Y:S01]  /*1120*/  MOV R20, 0x1150 ;  /* 0x0000115000147802 */ /* 0x000fe20000000f00 */
[----:B------:R-:W-:-:S07]  /*1130*/  IMAD.MOV.U32 R21, RZ, RZ, 0x0 ;  /* 0x00000000ff157424 */ /* 0x000fce00078e00ff */
[----:B------:R-:W-:Y:S05]  /*1140*/  CALL.REL.NOINC `($_Z13medianFilter7PhS_$_Z9QuickSortPhii) ;  /* 0xfffffffc00007944 */ /* 0x000fea0003c3ffff */
[-C--:B------:R-:W-:Y:S02]  /*1150*/  ISETP.GT.AND P0, PT, R16, R19.reuse, PT ;  /* 0x000000131000720c */ /* 0x080fe40003f04270 */
[----:B------:R-:W-:-:S11]  /*1160*/  MOV R6, R19 ;  /* 0x0000001300067202 */ /* 0x000fd60000000f00 */
[----:B------:R-:W-:Y:S05]  /*1170*/  @P0 BRA `(.L_x_38) ;  /* 0xfffffffc00480947 */ /* 0x000fea000383ffff */
[----:B------:R-:W-:Y:S05]  /*1180*/  BSYNC.RECONVERGENT B6 ;  /* 0x0000000000067941 */ /* 0x000fea0003800200 */
.L_x_31:
[----:B------:R-:W-:Y:S05]  /*1190*/  BSYNC.RECONVERGENT B7 ;  /* 0x0000000000077941 */ /* 0x000fea0003800200 */
.L_x_30:
        /* <DEDUP_REMOVED lines=12> */
[----:B--2---:R-:W-:Y:S06]  /*1260*/  RET.REL.NODEC R20 `(_Z13medianFilter7PhS_) ;  /* 0xffffffec14647950 */ /* 0x004fec0003c3ffff */
.L_x_39:
        /* <DEDUP_REMOVED lines=9> */
.L_x_55:


//--------------------- .text._Z13medianFilter3PhS_ --------------------------
	.section	.text._Z13medianFilter3PhS_,"ax",@progbits
	.align	128
        .global         _Z13medianFilter3PhS_
        .type           _Z13medianFilter3PhS_,@function
        .size           _Z13medianFilter3PhS_,(.L_x_56 - _Z13medianFilter3PhS_)
        .other          _Z13medianFilter3PhS_,@"STO_CUDA_ENTRY STV_DEFAULT"
_Z13medianFilter3PhS_:
.text._Z13medianFilter3PhS_:
[----:B------:R-:W0:Y:S01]  /*0000*/  LDC R1, c[0x0][0x37c] ;  /* 0x0000df00ff017b82 */ /* 0x000e220000000800 */
[----:B------:R-:W1:Y:S01]  /*0010*/  S2R R0, SR_TID.Y ;  /* 0x0000000000007919 */ /* 0x000e620000002200 */
[----:B------:R-:W2:Y:S06]  /*0020*/  LDCU UR5, c[0x0][0x2fc] ;  /* 0x00005f80ff0577ac */ /* 0x000eac0008000800 */
[----:B------:R-:W3:Y:S01]  /*0030*/  LDC R17, c[0x0][0x360] ;  /* 0x0000d800ff117b82 */ /* 0x000ee20000000800 */
[----:B0-----:R-:W-:Y:S01]  /*0040*/  VIADD R1, R1, 0xfffffff0 ;  /* 0xfffffff001017836 */ /* 0x001fe20000000000 */
[----:B------:R-:W0:Y:S01]  /*0050*/  S2R R2, SR_TID.X ;  /* 0x0000000000027919 */ /* 0x000e220000002100 */
[----:B------:R-:W4:Y:S01]  /*0060*/  LDCU UR4, c[0x0][0x2f8] ;  /* 0x00005f00ff0477ac */ /* 0x000f220008000800 */
[----:B------:R-:W-:Y:S01]  /*0070*/  BSSY.RECONVERGENT B0, `(.L_x_40) ;  /* 0x0000041000007945 */ /* 0x000fe20003800200 */
[----:B------:R-:W0:Y:S03]  /*0080*/  LDCU.64 UR36, c[0x0][0x358] ;  /* 0x00006b00ff2477ac */ /* 0x000e260008000a00 */
[----:B------:R-:W1:Y:S01]  /*0090*/  LDC R3, c[0x0][0x364] ;  /* 0x0000d900ff037b82 */ /* 0x000e620000000800 */
[----:B------:R-:W3:Y:S07]  /*00a0*/  LDCU UR8, c[0x0][0x370] ;  /* 0x00006e00ff0877ac */ /* 0x000eee0008000800 */
[----:B------:R-:W1:Y:S08]  /*00b0*/  S2UR UR7, SR_CTAID.Y ;  /* 0x00000000000779c3 */ /* 0x000e700000002600 */
[----:B------:R-:W5:Y:S01]  /*00c0*/  LDC R4, c[0x0][0x374] ;  /* 0x0000dd00ff047b82 */ /* 0x000f620000000800 */
[----:B---3--:R-:W-:-:S07]  /*00d0*/  IMAD R27, R17, UR8, RZ ;  /* 0x00000008111b7c24 */ /* 0x008fce000f8e02ff */
[----:B------:R-:W0:Y:S01]  /*00e0*/  S2UR UR6, SR_CTAID.X ;  /* 0x00000000000679c3 */ /* 0x000e220000002500 */
[C---:B-1----:R-:W-:Y:S02]  /*00f0*/  IMAD R0, R3.reuse, UR7, R0 ;  /* 0x0000000703007c24 */ /* 0x042fe4000f8e0200 */
[----:B-----5:R-:W-:Y:S01]  /*0100*/  IMAD R3, R3, R4, -0x1 ;  /* 0xffffffff03037424 */ /* 0x020fe200078e0204 */
[----:B----4-:R-:W-:-:S04]  /*0110*/  IADD3 R4, P1, PT, R1, UR4, RZ ;  /* 0x0000000401047c10 */ /* 0x010fc8000ff3e0ff */
[C---:B------:R-:W-:Y:S01]  /*0120*/  ISETP.GE.U32.AND P0, PT, R0.reuse, R3, PT ;  /* 0x000000030000720c */ /* 0x040fe20003f06070 */
[----:B--2---:R-:W-:Y:S02]  /*0130*/  IMAD.X R5, RZ, RZ, UR5, P1 ;  /* 0x00000005ff057e24 */ /* 0x004fe400088e06ff */
[----:B0-----:R-:W-:Y:S01]  /*0140*/  IMAD R17, R17, UR6, R2 ;  /* 0x0000000611117c24 */ /* 0x001fe2000f8e0202 */
[----:B------:R-:W-:Y:S01]  /*0150*/  ISETP.EQ.OR P0, PT, R0, RZ, P0 ;  /* 0x000000ff0000720c */ /* 0x000fe20000702670 */
[----:B------:R-:W-:-:S03]  /*0160*/  VIADD R2, R27, 0xffffffff ;  /* 0xffffffff1b027836 */ /* 0x000fc60000000000 */
[----:B------:R-:W-:-:S04]  /*0170*/  ISETP.LT.OR P0, PT, R17, 0x1, P0 ;  /* 0x000000011100780c */ /* 0x000fc80000701670 */
[----:B------:R-:W-:Y:S01]  /*0180*/  ISETP.GE.OR P0, PT, R17, R2, P0 ;  /* 0x000000021100720c */ /* 0x000fe20000706670 */
[----:B------:R-:W-:-:S12]  /*0190*/  IMAD R2, R0, R27, RZ ;  /* 0x0000001b00027224 */ /* 0x000fd800078e02ff */
[----:B------:R-:W-:Y:S05]  /*01a0*/  @P0 BRA `(.L_x_41) ;  /* 0x0000000000780947 */ /* 0x000fea0003800000 */
[----:B------:R-:W0:Y:S01]  /*01b0*/  LDCU.64 UR4, c[0x0][0x380] ;  /* 0x00007000ff0477ac */ /* 0x000e220008000a00 */
[----:B------:R-:W-:Y:S02]  /*01c0*/  IADD3 R0, PT, PT, R0, -0x1, RZ ;  /* 0xffffffff00007810 */ /* 0x000fe40007ffe0ff */
[----:B------:R-:W-:-:S03]  /*01d0*/  SHF.R.S32.HI R3, RZ, 0x1f, R27 ;  /* 0x0000001fff037819 */ /* 0x000fc6000001141b */
[----:B------:R-:W-:-:S04]  /*01e0*/  IMAD R0, R27, R0, R17 ;  /* 0x000000001b007224 */ /* 0x000fc800078e0211 */
[----:B------:R-:W-:-:S05]  /*01f0*/  VIADD R0, R0, 0xffffffff ;  /* 0xffffffff00007836 */ /* 0x000fca0000000000 */
[----:B0-----:R-:W-:-:S04]  /*0200*/  IADD3 R24, P1, PT, R0, UR4, RZ ;  /* 0x0000000400187c10 */ /* 0x001fc8000ff3e0ff */
[C---:B------:R-:W-:Y:S02]  /*0210*/  IADD3 R22, P0, PT, R27.reuse, R24, RZ ;  /* 0x000000181b167210 */ /* 0x040fe40007f1e0ff */
[----:B------:R-:W-:Y:S02]  /*0220*/  LEA.HI.X.SX32 R25, R0, UR5, 0x1, P1 ;  /* 0x0000000500197c11 */ /* 0x000fe400088f0eff */
[----:B------:R-:W-:-:S03]  /*0230*/  IADD3 R26, P1, PT, R27, R22, RZ ;  /* 0x000000161b1a7210 */ /* 0x000fc60007f3e0ff */
[C---:B------:R-:W-:Y:S01]  /*0240*/  IMAD.X R23, R3.reuse, 0x1, R25, P0 ;  /* 0x0000000103177824 */ /* 0x040fe200000e0619 */
[----:B------:R-:W2:Y:S04]  /*0250*/  LDG.E.U8 R0, desc[UR36][R24.64] ;  /* 0x0000002418007981 */ /* 0x000ea8000c1e1100 */
[----:B------:R-:W-:Y:S01]  /*0260*/  IADD3.X R27, PT, PT, R3, R23, RZ, P1, !PT ;  /* 0x00000017031b7210 */ /* 0x000fe20000ffe4ff */
        /* <DEDUP_REMOVED lines=10> */
[----:B----4-:R1:W-:Y:S04]  /*0310*/  STL.U8 [R1+0x2], R8 ;  /* 0x0000020801007387 */ /* 0x0103e80000100000 */
[----:B-----5:R1:W-:Y:S04]  /*0320*/  STL.U8 [R1+0x6], R16 ;  /* 0x0000061001007387 */ /* 0x0203e80000100000 */
[----:B------:R1:W-:Y:S04]  /*0330*/  STL.U8 [R1+0x7], R18 ;  /* 0x0000071201007387 */ /* 0x0003e80000100000 */
[----:B------:R1:W-:Y:S04]  /*0340*/  STL.U8 [R1+0x8], R20 ;  /* 0x0000081401007387 */ /* 0x0003e80000100000 */
[----:B------:R1:W-:Y:S04]  /*0350*/  STL.U8 [R1+0x3], R10 ;  /* 0x0000030a01007387 */ /* 0x0003e80000100000 */
[----:B------:R1:W-:Y:S04]  /*0360*/  STL.U8 [R1+0x4], R12 ;  /* 0x0000040c01007387 */ /* 0x0003e80000100000 */
[----:B------:R1:W-:Y:S01]  /*0370*/  STL.U8 [R1+0x5], R14 ;  /* 0x0000050e01007387 */ /* 0x0003e20000100000 */
[----:B------:R-:W-:Y:S05]  /*0380*/  BRA `(.L_x_42) ;  /* 0x00000000003c7947 */ /* 0x000fea0003800000 */
.L_x_41:
        /* <DEDUP_REMOVED lines=11> */
[----:B------:R0:W-:Y:S04]  /*0440*/  STL.U8 [R1+0x1], RZ ;  /* 0x000001ff01007387 */ /* 0x0001e80000100000 */
[----:B------:R0:W-:Y:S04]  /*0450*/  STL.U8 [R1+0x2], RZ ;  /* 0x000002ff01007387 */ /* 0x0001e80000100000 */
[----:B------:R0:W-:Y:S04]  /*0460*/  STL.U8 [R1+0x3], RZ ;  /* 0x000003ff01007387 */ /* 0x0001e80000100000 */
[----:B--2---:R0:W-:Y:S02]  /*0470*/  STL.U8 [R1+0x4], R0 ;  /* 0x0000040001007387 */ /* 0x0041e40000100000 */
.L_x_42:
[----:B------:R-:W-:Y:S05]  /*0480*/  BSYNC.RECONVERGENT B0 ;  /* 0x0000000000007941 */ /* 0x000fea0003800200 */
.L_x_40:
[----:B-1----:R-:W-:Y:S02]  /*0490*/  HFMA2 R6, -RZ, RZ, 0, 0 ;  /* 0x00000000ff067431 */ /* 0x002fe400000001ff */
[----:B------:R-:W-:Y:S01]  /*04a0*/  IMAD.MOV.U32 R7, RZ, RZ, 0x8 ;  /* 0x00000008ff077424 */ /* 0x000fe200078e00ff */
[----:B------:R-:W-:Y:S01]  /*04b0*/  MOV R20, 0x4e0 ;  /* 0x000004e000147802 */ /* 0x000fe20000000f00 */
[----:B------:R-:W-:-:S07]  /*04c0*/  IMAD.MOV.U32 R21, RZ, RZ, 0x0 ;  /* 0x00000000ff157424 */ /* 0x000fce00078e00ff */
[----:B0-----:R-:W-:Y:S05]  /*04d0*/  CALL.REL.NOINC `($_Z13medianFilter3PhS_$_Z9QuickSortPhii) ;  /* 0x00000000001c7944 */ /* 0x001fea0003c00000 */
[----:B------:R-:W2:Y:S01]  /*04e0*/  LDL.U8 R5, [R1+0x4] ;  /* 0x0000040001057983 */ /* 0x000ea20000100000 */
[----:B------:R-:W0:Y:S01]  /*04f0*/  LDCU.64 UR4, c[0x0][0x388] ;  /* 0x00007100ff0477ac */ /* 0x000e220008000a00 */
[----:B------:R-:W-:-:S04]  /*0500*/  IADD3 R17, PT, PT, R17, R2, RZ ;  /* 0x0000000211117210 */ /* 0x000fc80007ffe0ff */
[----:B0-----:R-:W-:-:S04]  /*0510*/  IADD3 R2, P0, PT, R17, UR4, RZ ;  /* 0x0000000411027c10 */ /* 0x001fc8000ff1e0ff */
[----:B------:R-:W-:-:S05]  /*0520*/  LEA.HI.X.SX32 R3, R17, UR5, 0x1, P0 ;  /* 0x0000000511037c11 */ /* 0x000fca00080f0eff */
[----:B--2---:R-:W-:Y:S01]  /*0530*/  STG.E.U8 desc[UR36][R2.64], R5 ;  /* 0x0000000502007986 */ /* 0x004fe2000c101124 */
[----:B------:R-:W-:Y:S05]  /*0540*/  EXIT ;  /* 0x000000000000794d */ /* 0x000fea0003800000 */
        .type           $_Z13medianFilter3PhS_$_Z9QuickSortPhii,@function
        .size           $_Z13medianFilter3PhS_$_Z9QuickSortPhii,(.L_x_56 - $_Z13medianFilter3PhS_$_Z9QuickSortPhii)
$_Z13medianFilter3PhS_$_Z9QuickSortPhii:
        /* <DEDUP_REMOVED lines=21> */
.L_x_51:
[----:B------:R-:W-:-:S05]  /*06a0*/  IADD3 R4, PT, PT, R6, R2, RZ ;  /* 0x0000000206047210 */ /* 0x000fca0007ffe0ff */
[----:B------:R0:W5:Y:S01]  /*06b0*/  LDL.U8 R7, [R4] ;  /* 0x0000000004077983 */ /* 0x0001620000100000 */
[----:B------:R-:W-:Y:S01]  /*06c0*/  BSSY.RECONVERGENT B0, `(.L_x_45) ;  /* 0x0000022000007945 */ /* 0x000fe20003800200 */
[----:B------:R-:W-:Y:S02]  /*06d0*/  IMAD.MOV.U32 R3, RZ, RZ, R16 ;  /* 0x000000ffff037224 */ /* 0x000fe400078e0010 */
[----:B------:R-:W-:-:S07]  /*06e0*/  IMAD.MOV.U32 R0, RZ, RZ, R6 ;  /* 0x000000ffff007224 */ /* 0x000fce00078e0006 */
.L_x_50:
[----:B------:R-:W-:Y:S01]  /*06f0*/  BSSY.RECONVERGENT B1, `(.L_x_46) ;  /* 0x000000a000017945 */ /* 0x000fe20003800200 */
[----:B------:R-:W-:-:S07]  /*0700*/  IADD3 R5, PT, PT, R3, 0x1, RZ ;  /* 0x0000000103057810 */ /* 0x000fce0007ffe0ff */
.L_x_47:
[----:B0-----:R-:W-:-:S06]  /*0710*/  IMAD.IADD R4, R3, 0x1, R2 ;  /* 0x0000000103047824 */ /* 0x001fcc00078e0202 */
[----:B------:R-:W2:Y:S01]  /*0720*/  LDL.U8 R4, [R4] ;  /* 0x0000000004047983 */ /* 0x000ea20000100000 */
[----:B------:R-:W-:Y:S01]  /*0730*/  ISETP.GT.AND P1, PT, R3, R0, PT ;  /* 0x000000000300720c */ /* 0x000fe20003f24270 */
[----:B------:R-:W-:Y:S01]  /*0740*/  VIADD R5, R5, 0xffffffff ;  /* 0xffffffff05057836 */ /* 0x000fe20000000000 */
[----:B------:R-:W-:Y:S01]  /*0750*/  MOV R8, R3 ;  /* 0x0000000300087202 */ /* 0x000fe20000000f00 */
[----:B------:R-:W-:Y:S01]  /*0760*/  VIADD R3, R3, 0xffffffff ;  /* 0xffffffff03037836 */ /* 0x000fe20000000000 */
[----:B--2--5:R-:W-:-:S13]  /*0770*/  ISETP.GE.U32.AND P0, PT, R7, R4, PT ;  /* 0x000000040700720c */ /* 0x024fda0003f06070 */
[----:B------:R-:W-:Y:S05]  /*0780*/  @!P0 BRA P1, `(.L_x_47) ;  /* 0xfffffffc00e08947 */ /* 0x000fea000083ffff */
[----:B------:R-:W-:Y:S05]  /*0790*/  BSYNC.RECONVERGENT B1 ;  /* 0x0000000000017941 */ /* 0x000fea0003800200 */
.L_x_46:
[----:B------:R-:W-:Y:S01]  /*07a0*/  IMAD.IADD R3, R0, 0x1, R2 ;  /* 0x0000000100037824 */ /* 0x000fe200078e0202 */
[----:B------:R-:W-:Y:S01]  /*07b0*/  IADD3 R10, PT, PT, R5, R2, RZ ;  /* 0x00000002050a7210 */ /* 0x000fe20007ffe0ff */
[----:B------:R-:W-:Y:S01]  /*07c0*/  BSSY.RECONVERGENT B1, `(.L_x_48) ;  /* 0x000000c000017945 */ /* 0x000fe20003800200 */
[----:B------:R-:W-:Y:S02]  /*07d0*/  IMAD.MOV.U32 R19, RZ, RZ, R0 ;  /* 0x000000ffff137224 */ /* 0x000fe400078e0000 */
[----:B------:R0:W-:Y:S04]  /*07e0*/  STL.U8 [R3], R4 ;  /* 0x0000000403007387 */ /* 0x0001e80000100000 */
[----:B------:R0:W-:Y:S02]  /*07f0*/  STL.U8 [R10], R7 ;  /* 0x000000070a007387 */ /* 0x0001e40000100000 */
.L_x_49:
[----:B0-----:R-:W-:-:S05]  /*0800*/  IMAD.IADD R4, R19, 0x1, R2 ;  /* 0x0000000113047824 */ /* 0x001fca00078e0202 */
[----:B------:R-:W2:Y:S01]  /*0810*/  LDL.U8 R5, [R4] ;  /* 0x0000000004057983 */ /* 0x000ea20000100000 */
[C---:B------:R-:W-:Y:S01]  /*0820*/  ISETP.LT.AND P1, PT, R19.reuse, R8, PT ;  /* 0x000000081300720c */ /* 0x040fe20003f21270 */
[----:B------:R-:W-:Y:S01]  /*0830*/  IMAD.MOV.U32 R0, RZ, RZ, R19 ;  /* 0x000000ffff007224 */ /* 0x000fe200078e0013 */
[----:B------:R-:W-:-:S05]  /*0840*/  IADD3 R3, PT, PT, R19, 0x1, RZ ;  /* 0x0000000113037810 */ /* 0x000fca0007ffe0ff */
[----:B------:R-:W-:Y:S01]  /*0850*/  IMAD.MOV.U32 R19, RZ, RZ, R3 ;  /* 0x000000ffff137224 */ /* 0x000fe200078e0003 */
[----:B--2---:R-:W-:-:S13]  /*0860*/  ISETP.GE.U32.AND P0, PT, R7, R5, PT ;  /* 0x000000050700720c */ /* 0x004fda0003f06070 */
[----:B------:R-:W-:Y:S05]  /*0870*/  @P0 BRA P1, `(.L_x_49) ;  /* 0xfffffffc00e00947 */ /* 0x000fea000083ffff */
[----:B------:R-:W-:Y:S05]  /*0880*/  BSYNC.RECONVERGENT B1 ;  /* 0x0000000000017941 */ /* 0x000fea0003800200 */
.L_x_48:
[----:B------:R1:W-:Y:S01]  /*0890*/  STL.U8 [R10], R5 ;  /* 0x000000050a007387 */ /* 0x0003e20000100000 */
[-C--:B------:R-:W-:Y:S02]  /*08a0*/  ISETP.GE.AND P0, PT, R0, R8.reuse, PT ;  /* 0x000000080000720c */ /* 0x080fe40003f06270 */
[----:B------:R-:W-:Y:S01]  /*08b0*/  MOV R3, R8 ;  /* 0x0000000800037202 */ /* 0x000fe20000000f00 */
[----:B------:R1:W-:Y:S10]  /*08c0*/  STL.U8 [R4], R7 ;  /* 0x0000000704007387 */ /* 0x0003f40000100000 */
[----:B-1----:R-:W-:Y:S05]  /*08d0*/  @!P0 BRA `(.L_x_50) ;  /* 0xfffffffc00848947 */ /* 0x002fea000383ffff */
[----:B------:R-:W-:Y:S05]  /*08e0*/  BSYNC.RECONVERGENT B0 ;  /* 0x0000000000007941 */ /* 0x000fea0003800200 */
.L_x_45:
[----:B------:R-:W-:Y:S01]  /*08f0*/  VIADD R7, R0, 0xffffffff ;  /* 0xffffffff00077836 */ /* 0x000fe20000000000 */
[----:B------:R-:W-:Y:S01]  /*0900*/  MOV R5, R17 ;  /* 0x0000001100057202 */ /* 0x000fe20000000f00 */
[----:B------:R-:W-:Y:S01]  /*0910*/  IMAD.MOV.U32 R4, RZ, RZ, R18 ;  /* 0x000000ffff047224 */ /* 0x000fe200078e0012 */
[----:B------:R-:W-:Y:S01]  /*0920*/  MOV R20, 0x950 ;  /* 0x0000095000147802 */ /* 0x000fe20000000f00 */
[----:B------:R-:W-:-:S07]  /*0930*/  IMAD.MOV.U32 R21, RZ, RZ, 0x0 ;  /* 0x00000000ff157424 */ /* 0x000fce00078e00ff */
[----:B------:R-:W-:Y:S05]  /*0940*/  CALL.REL.NOINC `($_Z13medianFilter3PhS_$_Z9QuickSortPhii) ;  /* 0xfffffffc00007944 */ /* 0x000fea0003c3ffff */
[----:B------:R-:W-:Y:S01]  /*0950*/  ISETP.GT.AND P0, PT, R16, R19, PT ;  /* 0x000000131000720c */ /* 0x000fe20003f04270 */
[----:B------:R-:W-:-:S12]  /*0960*/  IMAD.MOV.U32 R6, RZ, RZ, R19 ;  /* 0x000000ffff067224 */ /* 0x000fd800078e0013 */
[----:B------:R-:W-:Y:S05]  /*0970*/  @P0 BRA `(.L_x_51) ;  /* 0xfffffffc00480947 */ /* 0x000fea000383ffff */
[----:B------:R-:W-:Y:S05]  /*0980*/  BSYNC.RECONVERGENT B6 ;  /* 0x0000000000067941 */ /* 0x000fea0003800200 */
.L_x_44:
[----:B------:R-:W-:Y:S05]  /*0990*/  BSYNC.RECONVERGENT B7 ;  /* 0x0000000000077941 */ /* 0x000fea0003800200 */
.L_x_43:
        /* <DEDUP_REMOVED lines=12> */
[----:B--2---:R-:W-:Y:S06]  /*0a60*/  RET.REL.NODEC R20 `(_Z13medianFilter3PhS_) ;  /* 0xfffffff414647950 */ /* 0x004fec0003c3ffff */
.L_x_52:
        /* <DEDUP_REMOVED lines=9> */
.L_x_56:


//--------------------- .nv.shared.reserved.0     --------------------------
	.section	.nv.shared.reserved.0,"aw",@nobits
	.weak		__nv_reservedSMEM_offset_0_alias
	.size		__nv_reservedSMEM_offset_0_alias, 0, 64
	.other		__nv_reservedSMEM_offset_0_alias,@"STO_CUDA_RESERVED_SHARED STV_DEFAULT"
__nv_reservedSMEM_offset_0_alias:
	.zero		0
	.zero		64


//--------------------- .nv.constant0._Z14medianFilter15PhS_ --------------------------
	.section	.nv.constant0._Z14medianFilter15PhS_,"a",@progbits
	.sectionflags	@""
	.align	4
.nv.constant0._Z14medianFilter15PhS_:
	.zero		912


//--------------------- .nv.constant0._Z14medianFilter11PhS_ --------------------------
	.section	.nv.constant0._Z14medianFilter11PhS_,"a",@progbits
	.sectionflags	@""
	.align	4
.nv.constant0._Z14medianFilter11PhS_:
	.zero		912


//--------------------- .nv.constant0._Z13medianFilter7PhS_ --------------------------
	.section	.nv.constant0._Z13medianFilter7PhS_,"a",@progbits
	.sectionflags	@""
	.align	4
.nv.constant0._Z13medianFilter7PhS_:
	.zero		912


//--------------------- .nv.constant0._Z13medianFilter3PhS_ --------------------------
	.section	.nv.constant0._Z13medianFilter3PhS_,"a",@progbits
	.sectionflags	@""
	.align	4
.nv.constant0._Z13medianFilter3PhS_:
	.zero		912


//--------------------- SYMBOLS --------------------------

	.type		.nv.reservedSmem.offset0,@object
	.size		.nv.reservedSmem.offset0,0x4
